//
// Generated by NVIDIA NVVM Compiler
//
// Compiler Build ID: CL-36424714
// Cuda compilation tools, release 13.0, V13.0.88
// Based on NVVM 20.0.0
//

.version 9.0
.target sm_100
.address_size 64

	// .globl	_Z17mandelbrot_kernelPiddddiii

.visible .entry _Z17mandelbrot_kernelPiddddiii(
	.param .u64 .ptr .align 1 _Z17mandelbrot_kernelPiddddiii_param_0,
	.param .f64 _Z17mandelbrot_kernelPiddddiii_param_1,
	.param .f64 _Z17mandelbrot_kernelPiddddiii_param_2,
	.param .f64 _Z17mandelbrot_kernelPiddddiii_param_3,
	.param .f64 _Z17mandelbrot_kernelPiddddiii_param_4,
	.param .u32 _Z17mandelbrot_kernelPiddddiii_param_5,
	.param .u32 _Z17mandelbrot_kernelPiddddiii_param_6,
	.param .u32 _Z17mandelbrot_kernelPiddddiii_param_7
)
{
	.reg .pred 	%p<8>;
	.reg .b32 	%r<24>;
	.reg .b64 	%rd<5>;
	.reg .b64 	%fd<34>;

	ld.param.u64 	%rd1, [_Z17mandelbrot_kernelPiddddiii_param_0];
	ld.param.f64 	%fd11, [_Z17mandelbrot_kernelPiddddiii_param_1];
	ld.param.f64 	%fd12, [_Z17mandelbrot_kernelPiddddiii_param_2];
	ld.param.f64 	%fd13, [_Z17mandelbrot_kernelPiddddiii_param_3];
	ld.param.f64 	%fd14, [_Z17mandelbrot_kernelPiddddiii_param_4];
	ld.param.u32 	%r6, [_Z17mandelbrot_kernelPiddddiii_param_5];
	ld.param.u32 	%r9, [_Z17mandelbrot_kernelPiddddiii_param_6];
	ld.param.u32 	%r8, [_Z17mandelbrot_kernelPiddddiii_param_7];
	mov.u32 	%r10, %ctaid.x;
	mov.u32 	%r11, %ntid.x;
	mov.u32 	%r12, %tid.x;
	mad.lo.s32 	%r1, %r10, %r11, %r12;
	mov.u32 	%r13, %ctaid.y;
	mov.u32 	%r14, %ntid.y;
	mov.u32 	%r15, %tid.y;
	mad.lo.s32 	%r16, %r13, %r14, %r15;
	setp.ge.s32 	%p1, %r1, %r6;
	setp.ge.s32 	%p2, %r16, %r9;
	or.pred  	%p3, %p1, %p2;
	@%p3 bra 	$L__BB0_5;
	sub.f64 	%fd15, %fd12, %fd11;
	cvt.rn.f64.s32 	%fd16, %r1;
	mul.f64 	%fd17, %fd15, %fd16;
	add.s32 	%r18, %r6, -1;
	cvt.rn.f64.s32 	%fd18, %r18;
	div.rn.f64 	%fd19, %fd17, %fd18;
	add.f64 	%fd1, %fd11, %fd19;
	sub.f64 	%fd20, %fd14, %fd13;
	cvt.rn.f64.u32 	%fd21, %r16;
	mul.f64 	%fd22, %fd20, %fd21;
	add.s32 	%r19, %r9, -1;
	cvt.rn.f64.u32 	%fd23, %r19;
	div.rn.f64 	%fd24, %fd22, %fd23;
	sub.f64 	%fd2, %fd14, %fd24;
	setp.lt.s32 	%p4, %r8, 1;
	mov.b32 	%r23, 0;
	@%p4 bra 	$L__BB0_4;
	mov.b32 	%r23, 0;
	mov.f64 	%fd30, 0d0000000000000000;
	mov.f64 	%fd31, %fd30;
	mov.f64 	%fd32, %fd30;
	mov.f64 	%fd33, %fd30;
$L__BB0_3:
	sub.f64 	%fd26, %fd31, %fd30;
	add.f64 	%fd7, %fd1, %fd26;
	add.f64 	%fd27, %fd33, %fd33;
	fma.rn.f64 	%fd32, %fd27, %fd32, %fd2;
	add.s32 	%r23, %r23, 1;
	setp.lt.s32 	%p5, %r23, %r8;
	mul.f64 	%fd31, %fd7, %fd7;
	mul.f64 	%fd30, %fd32, %fd32;
	add.f64 	%fd28, %fd31, %fd30;
	setp.le.f64 	%p6, %fd28, 0d4010000000000000;
	and.pred  	%p7, %p5, %p6;
	mov.f64 	%fd33, %fd7;
	@%p7 bra 	$L__BB0_3;
$L__BB0_4:
	mad.lo.s32 	%r21, %r6, %r16, %r1;
	cvta.to.global.u64 	%rd2, %rd1;
	mul.wide.s32 	%rd3, %r21, 4;
	add.s64 	%rd4, %rd2, %rd3;
	st.global.u32 	[%rd4], %r23;
$L__BB0_5:
	ret;

}
	// .globl	_Z27mandelbrot_kernel_optimizedPiddddiii
.visible .entry _Z27mandelbrot_kernel_optimizedPiddddiii(
	.param .u64 .ptr .align 1 _Z27mandelbrot_kernel_optimizedPiddddiii_param_0,
	.param .f64 _Z27mandelbrot_kernel_optimizedPiddddiii_param_1,
	.param .f64 _Z27mandelbrot_kernel_optimizedPiddddiii_param_2,
	.param .f64 _Z27mandelbrot_kernel_optimizedPiddddiii_param_3,
	.param .f64 _Z27mandelbrot_kernel_optimizedPiddddiii_param_4,
	.param .u32 _Z27mandelbrot_kernel_optimizedPiddddiii_param_5,
	.param .u32 _Z27mandelbrot_kernel_optimizedPiddddiii_param_6,
	.param .u32 _Z27mandelbrot_kernel_optimizedPiddddiii_param_7
)
{
	.reg .pred 	%p<10>;
	.reg .b32 	%r<24>;
	.reg .b64 	%rd<5>;
	.reg .b64 	%fd<43>;

	ld.param.u64 	%rd1, [_Z27mandelbrot_kernel_optimizedPiddddiii_param_0];
	ld.param.f64 	%fd12, [_Z27mandelbrot_kernel_optimizedPiddddiii_param_1];
	ld.param.f64 	%fd13, [_Z27mandelbrot_kernel_optimizedPiddddiii_param_2];
	ld.param.f64 	%fd14, [_Z27mandelbrot_kernel_optimizedPiddddiii_param_3];
	ld.param.f64 	%fd15, [_Z27mandelbrot_kernel_optimizedPiddddiii_param_4];
	ld.param.u32 	%r6, [_Z27mandelbrot_kernel_optimizedPiddddiii_param_5];
	ld.param.u32 	%r9, [_Z27mandelbrot_kernel_optimizedPiddddiii_param_6];
	ld.param.u32 	%r8, [_Z27mandelbrot_kernel_optimizedPiddddiii_param_7];
	mov.u32 	%r10, %ctaid.x;
	mov.u32 	%r11, %ntid.x;
	mov.u32 	%r12, %tid.x;
	mad.lo.s32 	%r1, %r10, %r11, %r12;
	mov.u32 	%r13, %ctaid.y;
	mov.u32 	%r14, %ntid.y;
	mov.u32 	%r15, %tid.y;
	mad.lo.s32 	%r16, %r13, %r14, %r15;
	setp.ge.s32 	%p1, %r1, %r6;
	setp.ge.s32 	%p2, %r16, %r9;
	or.pred  	%p3, %p1, %p2;
	@%p3 bra 	$L__BB1_7;
	sub.f64 	%fd16, %fd13, %fd12;
	cvt.rn.f64.s32 	%fd17, %r1;
	mul.f64 	%fd18, %fd16, %fd17;
	add.s32 	%r17, %r6, -1;
	cvt.rn.f64.s32 	%fd19, %r17;
	div.rn.f64 	%fd20, %fd18, %fd19;
	add.f64 	%fd1, %fd12, %fd20;
	sub.f64 	%fd21, %fd15, %fd14;
	cvt.rn.f64.u32 	%fd22, %r16;
	mul.f64 	%fd23, %fd21, %fd22;
	add.s32 	%r18, %r9, -1;
	cvt.rn.f64.u32 	%fd24, %r18;
	div.rn.f64 	%fd25, %fd23, %fd24;
	sub.f64 	%fd2, %fd15, %fd25;
	add.f64 	%fd26, %fd1, 0dBFD0000000000000;
	mul.f64 	%fd3, %fd2, %fd2;
	fma.rn.f64 	%fd27, %fd26, %fd26, %fd3;
	add.f64 	%fd28, %fd26, %fd27;
	mul.f64 	%fd29, %fd27, %fd28;
	mul.f64 	%fd30, %fd2, 0d3FD0000000000000;
	mul.f64 	%fd31, %fd2, %fd30;
	setp.le.f64 	%p4, %fd29, %fd31;
	mov.u32 	%r23, %r8;
	@%p4 bra 	$L__BB1_6;
	add.f64 	%fd32, %fd1, 0d3FF0000000000000;
	fma.rn.f64 	%fd33, %fd32, %fd32, %fd3;
	setp.le.f64 	%p5, %fd33, 0d3FB0000000000000;
	mov.u32 	%r23, %r8;
	@%p5 bra 	$L__BB1_6;
	setp.lt.s32 	%p6, %r8, 1;
	mov.b32 	%r23, 0;
	@%p6 bra 	$L__BB1_6;
	mov.b32 	%r23, 0;
	mov.f64 	%fd39, 0d0000000000000000;
	mov.f64 	%fd40, %fd39;
	mov.f64 	%fd41, %fd39;
	mov.f64 	%fd42, %fd39;
$L__BB1_5:
	sub.f64 	%fd35, %fd40, %fd39;
	add.f64 	%fd8, %fd1, %fd35;
	add.f64 	%fd36, %fd42, %fd42;
	fma.rn.f64 	%fd41, %fd36, %fd41, %fd2;
	add.s32 	%r23, %r23, 1;
	setp.lt.s32 	%p7, %r23, %r8;
	mul.f64 	%fd40, %fd8, %fd8;
	mul.f64 	%fd39, %fd41, %fd41;
	add.f64 	%fd37, %fd40, %fd39;
	setp.le.f64 	%p8, %fd37, 0d4010000000000000;
	and.pred  	%p9, %p7, %p8;
	mov.f64 	%fd42, %fd8;
	@%p9 bra 	$L__BB1_5;
$L__BB1_6:
	mad.lo.s32 	%r21, %r6, %r16, %r1;
	cvta.to.global.u64 	%rd2, %rd1;
	mul.wide.s32 	%rd3, %r21, 4;
	add.s64 	%rd4, %rd2, %rd3;
	st.global.u32 	[%rd4], %r23;
$L__BB1_7:
	ret;

}
	// .globl	_Z23mandelbrot_kernel_floatPiffffiii
.visible .entry _Z23mandelbrot_kernel_floatPiffffiii(
	.param .u64 .ptr .align 1 _Z23mandelbrot_kernel_floatPiffffiii_param_0,
	.param .f32 _Z23mandelbrot_kernel_floatPiffffiii_param_1,
	.param .f32 _Z23mandelbrot_kernel_floatPiffffiii_param_2,
	.param .f32 _Z23mandelbrot_kernel_floatPiffffiii_param_3,
	.param .f32 _Z23mandelbrot_kernel_floatPiffffiii_param_4,
	.param .u32 _Z23mandelbrot_kernel_floatPiffffiii_param_5,
	.param .u32 _Z23mandelbrot_kernel_floatPiffffiii_param_6,
	.param .u32 _Z23mandelbrot_kernel_floatPiffffiii_param_7
)
{
	.reg .pred 	%p<8>;
	.reg .b32 	%r<24>;
	.reg .b32 	%f<34>;
	.reg .b64 	%rd<5>;

	ld.param.u64 	%rd1, [_Z23mandelbrot_kernel_floatPiffffiii_param_0];
	ld.param.f32 	%f11, [_Z23mandelbrot_kernel_floatPiffffiii_param_1];
	ld.param.f32 	%f12, [_Z23mandelbrot_kernel_floatPiffffiii_param_2];
	ld.param.f32 	%f13, [_Z23mandelbrot_kernel_floatPiffffiii_param_3];
	ld.param.f32 	%f14, [_Z23mandelbrot_kernel_floatPiffffiii_param_4];
	ld.param.u32 	%r6, [_Z23mandelbrot_kernel_floatPiffffiii_param_5];
	ld.param.u32 	%r9, [_Z23mandelbrot_kernel_floatPiffffiii_param_6];
	ld.param.u32 	%r8, [_Z23mandelbrot_kernel_floatPiffffiii_param_7];
	mov.u32 	%r10, %ctaid.x;
	mov.u32 	%r11, %ntid.x;
	mov.u32 	%r12, %tid.x;
	mad.lo.s32 	%r1, %r10, %r11, %r12;
	mov.u32 	%r13, %ctaid.y;
	mov.u32 	%r14, %ntid.y;
	mov.u32 	%r15, %tid.y;
	mad.lo.s32 	%r16, %r13, %r14, %r15;
	setp.ge.s32 	%p1, %r1, %r6;
	setp.ge.s32 	%p2, %r16, %r9;
	or.pred  	%p3, %p1, %p2;
	@%p3 bra 	$L__BB2_5;
	sub.f32 	%f15, %f12, %f11;
	cvt.rn.f32.s32 	%f16, %r1;
	mul.f32 	%f17, %f15, %f16;
	add.s32 	%r18, %r6, -1;
	cvt.rn.f32.s32 	%f18, %r18;
	div.rn.f32 	%f19, %f17, %f18;
	add.f32 	%f1, %f11, %f19;
	sub.f32 	%f20, %f14, %f13;
	cvt.rn.f32.u32 	%f21, %r16;
	mul.f32 	%f22, %f20, %f21;
	add.s32 	%r19, %r9, -1;
	cvt.rn.f32.u32 	%f23, %r19;
	div.rn.f32 	%f24, %f22, %f23;
	sub.f32 	%f2, %f14, %f24;
	setp.lt.s32 	%p4, %r8, 1;
	mov.b32 	%r23, 0;
	@%p4 bra 	$L__BB2_4;
	mov.b32 	%r23, 0;
	mov.f32 	%f30, 0f00000000;
	mov.f32 	%f31, %f30;
	mov.f32 	%f32, %f30;
	mov.f32 	%f33, %f30;
$L__BB2_3:
	sub.f32 	%f26, %f31, %f30;
	add.f32 	%f7, %f1, %f26;
	add.f32 	%f27, %f33, %f33;
	fma.rn.f32 	%f32, %f27, %f32, %f2;
	add.s32 	%r23, %r23, 1;
	setp.lt.s32 	%p5, %r23, %r8;
	mul.f32 	%f31, %f7, %f7;
	mul.f32 	%f30, %f32, %f32;
	add.f32 	%f28, %f31, %f30;
	setp.le.f32 	%p6, %f28, 0f40800000;
	and.pred  	%p7, %p5, %p6;
	mov.f32 	%f33, %f7;
	@%p7 bra 	$L__BB2_3;
$L__BB2_4:
	mad.lo.s32 	%r21, %r6, %r16, %r1;
	cvta.to.global.u64 	%rd2, %rd1;
	mul.wide.s32 	%rd3, %r21, 4;
	add.s64 	%rd4, %rd2, %rd3;
	st.global.u32 	[%rd4], %r23;
$L__BB2_5:
	ret;

}


// ===== COMPILED SASS (sm_100) =====

	.target	sm_100

	.elftype	@"ET_EXEC"


//--------------------- .note.nv.tkinfo           --------------------------
	.section	.note.nv.tkinfo,"",@"SHT_NOTE"
	.sectionflags	@"SHF_NOTE_NV_TKINFO"
	.tkinfo
        /*0018*/ 	.word	0x00000002
        /*0030*/ 	.string	""
        /*0030*/ 	.string	"ptxas"
        /*0030*/ 	.string	"Cuda compilation tools, release 13.0, V13.0.88"
        /*0030*/ 	.string	"Build cuda_13.0.r13.0/compiler.36424714_0"
        /*0030*/ 	.string	"-arch sm_100 -m 64 "



//--------------------- .note.nv.cuinfo           --------------------------
	.section	.note.nv.cuinfo,"",@"SHT_NOTE"
	.sectionflags	@"SHF_NOTE_NV_CUINFO"
        /*0018*/ 	.short	0x0002
        /*001a*/ 	.short	0x0064
        /*001c*/ 	.short	0x0082
	.zero		2


//--------------------- .nv.info                  --------------------------
	.section	.nv.info,"",@"SHT_CUDA_INFO"
	.align	4


	//----- nvinfo : EIATTR_REGCOUNT
	.align		4
        /*0000*/ 	.byte	0x04, 0x2f
        /*0002*/ 	.short	(.L_1 - .L_0)
	.align		4
.L_0:
        /*0004*/ 	.word	index@(_Z17mandelbrot_kernelPiddddiii)
        /*0008*/ 	.word	0x0000001c


	//----- nvinfo : EIATTR_FRAME_SIZE
	.align		4
.L_1:
        /*000c*/ 	.byte	0x04, 0x11
        /*000e*/ 	.short	(.L_3 - .L_2)
	.align		4
.L_2:
        /*0010*/ 	.word	index@($__internal_2_$__cuda_sm20_div_rn_f64_full)
        /*0014*/ 	.word	0x00000000


	//----- nvinfo : EIATTR_FRAME_SIZE
	.align		4
.L_3:
        /*0018*/ 	.byte	0x04, 0x11
        /*001a*/ 	.short	(.L_5 - .L_4)
	.align		4
.L_4:
        /*001c*/ 	.word	index@(_Z17mandelbrot_kernelPiddddiii)
        /*0020*/ 	.word	0x00000000


	//----- nvinfo : EIATTR_REGCOUNT
	.align		4
.L_5:
        /*0024*/ 	.byte	0x04, 0x2f
        /*0026*/ 	.short	(.L_7 - .L_6)
	.align		4
.L_6:
        /*0028*/ 	.word	index@(_Z27mandelbrot_kernel_optimizedPiddddiii)
        /*002c*/ 	.word	0x0000001c


	//----- nvinfo : EIATTR_FRAME_SIZE
	.align		4
.L_7:
        /*0030*/ 	.byte	0x04, 0x11
        /*0032*/ 	.short	(.L_9 - .L_8)
	.align		4
.L_8:
        /*0034*/ 	.word	index@($__internal_1_$__cuda_sm20_div_rn_f64_full)
        /*0038*/ 	.word	0x00000000


	//----- nvinfo : EIATTR_FRAME_SIZE
	.align		4
.L_9:
        /*003c*/ 	.byte	0x04, 0x11
        /*003e*/ 	.short	(.L_11 - .L_10)
	.align		4
.L_10:
        /*0040*/ 	.word	index@(_Z27mandelbrot_kernel_optimizedPiddddiii)
        /*0044*/ 	.word	0x00000000


	//----- nvinfo : EIATTR_REGCOUNT
	.align		4
.L_11:
        /*0048*/ 	.byte	0x04, 0x2f
        /*004a*/ 	.short	(.L_13 - .L_12)
	.align		4
.L_12:
        /*004c*/ 	.word	index@(_Z23mandelbrot_kernel_floatPiffffiii)
        /*0050*/ 	.word	0x00000011


	//----- nvinfo : EIATTR_FRAME_SIZE
	.align		4
.L_13:
        /*0054*/ 	.byte	0x04, 0x11
        /*0056*/ 	.short	(.L_15 - .L_14)
	.align		4
.L_14:
        /*0058*/ 	.word	index@($__internal_0_$__cuda_sm3x_div_rn_noftz_f32_slowpath)
        /*005c*/ 	.word	0x00000000


	//----- nvinfo : EIATTR_FRAME_SIZE
	.align		4
.L_15:
        /*0060*/ 	.byte	0x04, 0x11
        /*0062*/ 	.short	(.L_17 - .L_16)
	.align		4
.L_16:
        /*0064*/ 	.word	index@(_Z23mandelbrot_kernel_floatPiffffiii)
        /*0068*/ 	.word	0x00000000


	//----- nvinfo : EIATTR_MIN_STACK_SIZE
	.align		4
.L_17:
        /*006c*/ 	.byte	0x04, 0x12
        /*006e*/ 	.short	(.L_19 - .L_18)
	.align		4
.L_18:
        /*0070*/ 	.word	index@(_Z23mandelbrot_kernel_floatPiffffiii)
        /*0074*/ 	.word	0x00000000


	//----- nvinfo : EIATTR_MIN_STACK_SIZE
	.align		4
.L_19:
        /*0078*/ 	.byte	0x04, 0x12
        /*007a*/ 	.short	(.L_21 - .L_20)
	.align		4
.L_20:
        /*007c*/ 	.word	index@(_Z27mandelbrot_kernel_optimizedPiddddiii)
        /*0080*/ 	.word	0x00000000


	//----- nvinfo : EIATTR_MIN_STACK_SIZE
	.align		4
.L_21:
        /*0084*/ 	.byte	0x04, 0x12
        /*0086*/ 	.short	(.L_23 - .L_22)
	.align		4
.L_22:
        /*0088*/ 	.word	index@(_Z17mandelbrot_kernelPiddddiii)
        /*008c*/ 	.word	0x00000000
.L_23:


//--------------------- .nv.compat                --------------------------
	.section	.nv.compat,"",@"SHT_CUDA_COMPAT_INFO"
	.align	4
        /*0000*/ 	.byte	0x02, 0x09, 0x00, 0x00, 0x02, 0x02, 0x01, 0x00, 0x02, 0x05, 0x05, 0x00, 0x03, 0x07, 0x01, 0x01
        /*0010*/ 	.byte	0x02, 0x03, 0x00, 0x00, 0x02, 0x06, 0x01, 0x00, 0x04, 0x0b, 0x08, 0x00, 0x01, 0x00, 0x00, 0x00
        /*0020*/ 	.byte	0x00, 0x00, 0x00, 0x00


//--------------------- .nv.info._Z23mandelbrot_kernel_floatPiffffiii --------------------------
	.section	.nv.info._Z23mandelbrot_kernel_floatPiffffiii,"",@"SHT_CUDA_INFO"
	.sectionflags	@""
	.align	4


	//----- nvinfo : EIATTR_CUDA_API_VERSION
	.align		4
        /*0000*/ 	.byte	0x04, 0x37
        /*0002*/ 	.short	(.L_25 - .L_24)
.L_24:
        /*0004*/ 	.word	0x00000082


	//----- nvinfo : EIATTR_KPARAM_INFO
	.align		4
.L_25:
        /*0008*/ 	.byte	0x04, 0x17
        /*000a*/ 	.short	(.L_27 - .L_26)
.L_26:
        /*000c*/ 	.word	0x00000000
        /*0010*/ 	.short	0x0007
        /*0012*/ 	.short	0x0020
        /*0014*/ 	.byte	0x00, 0xf0, 0x11, 0x00


	//----- nvinfo : EIATTR_KPARAM_INFO
	.align		4
.L_27:
        /*0018*/ 	.byte	0x04, 0x17
        /*001a*/ 	.short	(.L_29 - .L_28)
.L_28:
        /*001c*/ 	.word	0x00000000
        /*0020*/ 	.short	0x0006
        /*0022*/ 	.short	0x001c
        /*0024*/ 	.byte	0x00, 0xf0, 0x11, 0x00


	//----- nvinfo : EIATTR_KPARAM_INFO
	.align		4
.L_29:
        /*0028*/ 	.byte	0x04, 0x17
        /*002a*/ 	.short	(.L_31 - .L_30)
.L_30:
        /*002c*/ 	.word	0x00000000
        /*0030*/ 	.short	0x0005
        /*0032*/ 	.short	0x0018
        /*0034*/ 	.byte	0x00, 0xf0, 0x11, 0x00


	//----- nvinfo : EIATTR_KPARAM_INFO
	.align		4
.L_31:
        /*0038*/ 	.byte	0x04, 0x17
        /*003a*/ 	.short	(.L_33 - .L_32)
.L_32:
        /*003c*/ 	.word	0x00000000
        /*0040*/ 	.short	0x0004
        /*0042*/ 	.short	0x0014
        /*0044*/ 	.byte	0x00, 0xf0, 0x11, 0x00


	//----- nvinfo : EIATTR_KPARAM_INFO
	.align		4
.L_33:
        /*0048*/ 	.byte	0x04, 0x17
        /*004a*/ 	.short	(.L_35 - .L_34)
.L_34:
        /*004c*/ 	.word	0x00000000
        /*0050*/ 	.short	0x0003
        /*0052*/ 	.short	0x0010
        /*0054*/ 	.byte	0x00, 0xf0, 0x11, 0x00


	//----- nvinfo : EIATTR_KPARAM_INFO
	.align		4
.L_35:
        /*0058*/ 	.byte	0x04, 0x17
        /*005a*/ 	.short	(.L_37 - .L_36)
.L_36:
        /*005c*/ 	.word	0x00000000
        /*0060*/ 	.short	0x0002
        /*0062*/ 	.short	0x000c
        /*0064*/ 	.byte	0x00, 0xf0, 0x11, 0x00


	//----- nvinfo : EIATTR_KPARAM_INFO
	.align		4
.L_37:
        /*0068*/ 	.byte	0x04, 0x17
        /*006a*/ 	.short	(.L_39 - .L_38)
.L_38:
        /*006c*/ 	.word	0x00000000
        /*0070*/ 	.short	0x0001
        /*0072*/ 	.short	0x0008
        /*0074*/ 	.byte	0x00, 0xf0, 0x11, 0x00


	//----- nvinfo : EIATTR_KPARAM_INFO
	.align		4
.L_39:
        /*0078*/ 	.byte	0x04, 0x17
        /*007a*/ 	.short	(.L_41 - .L_40)
.L_40:
        /*007c*/ 	.word	0x00000000
        /*0080*/ 	.short	0x0000
        /*0082*/ 	.short	0x0000
        /*0084*/ 	.byte	0x00, 0xf5, 0x21, 0x00


	//----- nvinfo : EIATTR_SPARSE_MMA_MASK
	.align		4
.L_41:
        /*0088*/ 	.byte	0x03, 0x50
        /*008a*/ 	.short	0x0000


	//----- nvinfo : EIATTR_MAXREG_COUNT
	.align		4
        /*008c*/ 	.byte	0x03, 0x1b
        /*008e*/ 	.short	0x00ff


	//----- nvinfo : EIATTR_MERCURY_ISA_VERSION
	.align		4
        /*0090*/ 	.byte	0x03, 0x5f
        /*0092*/ 	.short	0x0101


	//----- nvinfo : EIATTR_VRC_CTA_INIT_COUNT
	.align		4
        /*0094*/ 	.byte	0x02, 0x4a
	.zero		1
	.zero		1


	//----- nvinfo : EIATTR_EXIT_INSTR_OFFSETS
	.align		4
        /*0098*/ 	.byte	0x04, 0x1c
        /*009a*/ 	.short	(.L_43 - .L_42)


	//   ....[0]....
.L_42:
        /*009c*/ 	.word	0x000000c0


	//   ....[1]....
        /*00a0*/ 	.word	0x00000550


	//----- nvinfo : EIATTR_CRS_STACK_SIZE
	.align		4
.L_43:
        /*00a4*/ 	.byte	0x04, 0x1e
        /*00a6*/ 	.short	(.L_45 - .L_44)
.L_44:
        /*00a8*/ 	.word	0x00000000


	//----- nvinfo : EIATTR_CBANK_PARAM_SIZE
	.align		4
.L_45:
        /*00ac*/ 	.byte	0x03, 0x19
        /*00ae*/ 	.short	0x0024


	//----- nvinfo : EIATTR_PARAM_CBANK
	.align		4
        /*00b0*/ 	.byte	0x04, 0x0a
        /*00b2*/ 	.short	(.L_47 - .L_46)
	.align		4
.L_46:
        /*00b4*/ 	.word	index@(.nv.constant0._Z23mandelbrot_kernel_floatPiffffiii)
        /*00b8*/ 	.short	0x0380
        /*00ba*/ 	.short	0x0024


	//----- nvinfo : EIATTR_SW_WAR
	.align		4
.L_47:
        /*00bc*/ 	.byte	0x04, 0x36
        /*00be*/ 	.short	(.L_49 - .L_48)
.L_48:
        /*00c0*/ 	.word	0x00000008
.L_49:


//--------------------- .nv.info._Z27mandelbrot_kernel_optimizedPiddddiii --------------------------
	.section	.nv.info._Z27mandelbrot_kernel_optimizedPiddddiii,"",@"SHT_CUDA_INFO"
	.sectionflags	@""
	.align	4


	//----- nvinfo : EIATTR_CUDA_API_VERSION
	.align		4
        /*0000*/ 	.byte	0x04, 0x37
        /*0002*/ 	.short	(.L_51 - .L_50)
.L_50:
        /*0004*/ 	.word	0x00000082


	//----- nvinfo : EIATTR_KPARAM_INFO
	.align		4
.L_51:
        /*0008*/ 	.byte	0x04, 0x17
        /*000a*/ 	.short	(.L_53 - .L_52)
.L_52:
        /*000c*/ 	.word	0x00000000
        /*0010*/ 	.short	0x0007
        /*0012*/ 	.short	0x0030
        /*0014*/ 	.byte	0x00, 0xf0, 0x11, 0x00


	//----- nvinfo : EIATTR_KPARAM_INFO
	.align		4
.L_53:
        /*0018*/ 	.byte	0x04, 0x17
        /*001a*/ 	.short	(.L_55 - .L_54)
.L_54:
        /*001c*/ 	.word	0x00000000
        /*0020*/ 	.short	0x0006
        /*0022*/ 	.short	0x002c
        /*0024*/ 	.byte	0x00, 0xf0, 0x11, 0x00


	//----- nvinfo : EIATTR_KPARAM_INFO
	.align		4
.L_55:
        /*0028*/ 	.byte	0x04, 0x17
        /*002a*/ 	.short	(.L_57 - .L_56)
.L_56:
        /*002c*/ 	.word	0x00000000
        /*0030*/ 	.short	0x0005
        /*0032*/ 	.short	0x0028
        /*0034*/ 	.byte	0x00, 0xf0, 0x11, 0x00


	//----- nvinfo : EIATTR_KPARAM_INFO
	.align		4
.L_57:
        /*0038*/ 	.byte	0x04, 0x17
        /*003a*/ 	.short	(.L_59 - .L_58)
.L_58:
        /*003c*/ 	.word	0x00000000
        /*0040*/ 	.short	0x0004
        /*0042*/ 	.short	0x0020
        /*0044*/ 	.byte	0x00, 0xf0, 0x21, 0x00


	//----- nvinfo : EIATTR_KPARAM_INFO
	.align		4
.L_59:
        /*0048*/ 	.byte	0x04, 0x17
        /*004a*/ 	.short	(.L_61 - .L_60)
.L_60:
        /*004c*/ 	.word	0x00000000
        /*0050*/ 	.short	0x0003
        /*0052*/ 	.short	0x0018
        /*0054*/ 	.byte	0x00, 0xf0, 0x21, 0x00


	//----- nvinfo : EIATTR_KPARAM_INFO
	.align		4
.L_61:
        /*0058*/ 	.byte	0x04, 0x17
        /*005a*/ 	.short	(.L_63 - .L_62)
.L_62:
        /*005c*/ 	.word	0x00000000
        /*0060*/ 	.short	0x0002
        /*0062*/ 	.short	0x0010
        /*0064*/ 	.byte	0x00, 0xf0, 0x21, 0x00


	//----- nvinfo : EIATTR_KPARAM_INFO
	.align		4
.L_63:
        /*0068*/ 	.byte	0x04, 0x17
        /*006a*/ 	.short	(.L_65 - .L_64)
.L_64:
        /*006c*/ 	.word	0x00000000
        /*0070*/ 	.short	0x0001
        /*0072*/ 	.short	0x0008
        /*0074*/ 	.byte	0x00, 0xf0, 0x21, 0x00


	//----- nvinfo : EIATTR_KPARAM_INFO
	.align		4
.L_65:
        /*0078*/ 	.byte	0x04, 0x17
        /*007a*/ 	.short	(.L_67 - .L_66)
.L_66:
        /*007c*/ 	.word	0x00000000
        /*0080*/ 	.short	0x0000
        /*0082*/ 	.short	0x0000
        /*0084*/ 	.byte	0x00, 0xf5, 0x21, 0x00


	//----- nvinfo : EIATTR_SPARSE_MMA_MASK
	.align		4
.L_67:
        /*0088*/ 	.byte	0x03, 0x50
        /*008a*/ 	.short	0x0000


	//----- nvinfo : EIATTR_MAXREG_COUNT
	.align		4
        /*008c*/ 	.byte	0x03, 0x1b
        /*008e*/ 	.short	0x00ff


	//----- nvinfo : EIATTR_MERCURY_ISA_VERSION
	.align		4
        /*0090*/ 	.byte	0x03, 0x5f
        /*0092*/ 	.short	0x0101


	//----- nvinfo : EIATTR_VRC_CTA_INIT_COUNT
	.align		4
        /*0094*/ 	.byte	0x02, 0x4a
	.zero		1
	.zero		1


	//----- nvinfo : EIATTR_EXIT_INSTR_OFFSETS
	.align		4
        /*0098*/ 	.byte	0x04, 0x1c
        /*009a*/ 	.short	(.L_69 - .L_68)


	//   ....[0]....
.L_68:
        /*009c*/ 	.word	0x000000c0


	//   ....[1]....
        /*00a0*/ 	.word	0x000007b0


	//----- nvinfo : EIATTR_CRS_STACK_SIZE
	.align		4
.L_69:
        /*00a4*/ 	.byte	0x04, 0x1e
        /*00a6*/ 	.short	(.L_71 - .L_70)
.L_70:
        /*00a8*/ 	.word	0x00000000


	//----- nvinfo : EIATTR_CBANK_PARAM_SIZE
	.align		4
.L_71:
        /*00ac*/ 	.byte	0x03, 0x19
        /*00ae*/ 	.short	0x0034


	//----- nvinfo : EIATTR_PARAM_CBANK
	.align		4
        /*00b0*/ 	.byte	0x04, 0x0a
        /*00b2*/ 	.short	(.L_73 - .L_72)
	.align		4
.L_72:
        /*00b4*/ 	.word	index@(.nv.constant0._Z27mandelbrot_kernel_optimizedPiddddiii)
        /*00b8*/ 	.short	0x0380
        /*00ba*/ 	.short	0x0034


	//----- nvinfo : EIATTR_SW_WAR
	.align		4
.L_73:
        /*00bc*/ 	.byte	0x04, 0x36
        /*00be*/ 	.short	(.L_75 - .L_74)
.L_74:
        /*00c0*/ 	.word	0x00000008
.L_75:


//--------------------- .nv.info._Z17mandelbrot_kernelPiddddiii --------------------------
	.section	.nv.info._Z17mandelbrot_kernelPiddddiii,"",@"SHT_CUDA_INFO"
	.sectionflags	@""
	.align	4


	//----- nvinfo : EIATTR_CUDA_API_VERSION
	.align		4
        /*0000*/ 	.byte	0x04, 0x37
        /*0002*/ 	.short	(.L_77 - .L_76)
.L_76:
        /*0004*/ 	.word	0x00000082


	//----- nvinfo : EIATTR_KPARAM_INFO
	.align		4
.L_77:
        /*0008*/ 	.byte	0x04, 0x17
        /*000a*/ 	.short	(.L_79 - .L_78)
.L_78:
        /*000c*/ 	.word	0x00000000
        /*0010*/ 	.short	0x0007
        /*0012*/ 	.short	0x0030
        /*0014*/ 	.byte	0x00, 0xf0, 0x11, 0x00


	//----- nvinfo : EIATTR_KPARAM_INFO
	.align		4
.L_79:
        /*0018*/ 	.byte	0x04, 0x17
        /*001a*/ 	.short	(.L_81 - .L_80)
.L_80:
        /*001c*/ 	.word	0x00000000
        /*0020*/ 	.short	0x0006
        /*0022*/ 	.short	0x002c
        /*0024*/ 	.byte	0x00, 0xf0, 0x11, 0x00


	//----- nvinfo : EIATTR_KPARAM_INFO
	.align		4
.L_81:
        /*0028*/ 	.byte	0x04, 0x17
        /*002a*/ 	.short	(.L_83 - .L_82)
.L_82:
        /*002c*/ 	.word	0x00000000
        /*0030*/ 	.short	0x0005
        /*0032*/ 	.short	0x0028
        /*0034*/ 	.byte	0x00, 0xf0, 0x11, 0x00


	//----- nvinfo : EIATTR_KPARAM_INFO
	.align		4
.L_83:
        /*0038*/ 	.byte	0x04, 0x17
        /*003a*/ 	.short	(.L_85 - .L_84)
.L_84:
        /*003c*/ 	.word	0x00000000
        /*0040*/ 	.short	0x0004
        /*0042*/ 	.short	0x0020
        /*0044*/ 	.byte	0x00, 0xf0, 0x21, 0x00


	//----- nvinfo : EIATTR_KPARAM_INFO
	.align		4
.L_85:
        /*0048*/ 	.byte	0x04, 0x17
        /*004a*/ 	.short	(.L_87 - .L_86)
.L_86:
        /*004c*/ 	.word	0x00000000
        /*0050*/ 	.short	0x0003
        /*0052*/ 	.short	0x0018
        /*0054*/ 	.byte	0x00, 0xf0, 0x21, 0x00


	//----- nvinfo : EIATTR_KPARAM_INFO
	.align		4
.L_87:
        /*0058*/ 	.byte	0x04, 0x17
        /*005a*/ 	.short	(.L_89 - .L_88)
.L_88:
        /*005c*/ 	.word	0x00000000
        /*0060*/ 	.short	0x0002
        /*0062*/ 	.short	0x0010
        /*0064*/ 	.byte	0x00, 0xf0, 0x21, 0x00


	//----- nvinfo : EIATTR_KPARAM_INFO
	.align		4
.L_89:
        /*0068*/ 	.byte	0x04, 0x17
        /*006a*/ 	.short	(.L_91 - .L_90)
.L_90:
        /*006c*/ 	.word	0x00000000
        /*0070*/ 	.short	0x0001
        /*0072*/ 	.short	0x0008
        /*0074*/ 	.byte	0x00, 0xf0, 0x21, 0x00


	//----- nvinfo : EIATTR_KPARAM_INFO
	.align		4
.L_91:
        /*0078*/ 	.byte	0x04, 0x17
        /*007a*/ 	.short	(.L_93 - .L_92)
.L_92:
        /*007c*/ 	.word	0x00000000
        /*0080*/ 	.short	0x0000
        /*0082*/ 	.short	0x0000
        /*0084*/ 	.byte	0x00, 0xf5, 0x21, 0x00


	//----- nvinfo : EIATTR_SPARSE_MMA_MASK
	.align		4
.L_93:
        /*0088*/ 	.byte	0x03, 0x50
        /*008a*/ 	.short	0x0000


	//----- nvinfo : EIATTR_MAXREG_COUNT
	.align		4
        /*008c*/ 	.byte	0x03, 0x1b
        /*008e*/ 	.short	0x00ff


	//----- nvinfo : EIATTR_MERCURY_ISA_VERSION
	.align		4
        /*0090*/ 	.byte	0x03, 0x5f
        /*0092*/ 	.short	0x0101


	//----- nvinfo : EIATTR_VRC_CTA_INIT_COUNT
	.align		4
        /*0094*/ 	.byte	0x02, 0x4a
	.zero		1
	.zero		1


	//----- nvinfo : EIATTR_EXIT_INSTR_OFFSETS
	.align		4
        /*0098*/ 	.byte	0x04, 0x1c
        /*009a*/ 	.short	(.L_95 - .L_94)


	//   ....[0]....
.L_94:
        /*009c*/ 	.word	0x000000c0


	//   ....[1]....
        /*00a0*/ 	.word	0x000006b0


	//----- nvinfo : EIATTR_CRS_STACK_SIZE
	.align		4
.L_95:
        /*00a4*/ 	.byte	0x04, 0x1e
        /*00a6*/ 	.short	(.L_97 - .L_96)
.L_96:
        /*00a8*/ 	.word	0x00000000


	//----- nvinfo : EIATTR_CBANK_PARAM_SIZE
	.align		4
.L_97:
        /*00ac*/ 	.byte	0x03, 0x19
        /*00ae*/ 	.short	0x0034


	//----- nvinfo : EIATTR_PARAM_CBANK
	.align		4
        /*00b0*/ 	.byte	0x04, 0x0a
        /*00b2*/ 	.short	(.L_99 - .L_98)
	.align		4
.L_98:
        /*00b4*/ 	.word	index@(.nv.constant0._Z17mandelbrot_kernelPiddddiii)
        /*00b8*/ 	.short	0x0380
        /*00ba*/ 	.short	0x0034


	//----- nvinfo : EIATTR_SW_WAR
	.align		4
.L_99:
        /*00bc*/ 	.byte	0x04, 0x36
        /*00be*/ 	.short	(.L_101 - .L_100)
.L_100:
        /*00c0*/ 	.word	0x00000008
.L_101:


//--------------------- .nv.callgraph             --------------------------
	.section	.nv.callgraph,"",@"SHT_CUDA_CALLGRAPH"
	.align	4
	.sectionentsize	8
	.align		4
        /*0000*/ 	.word	0x00000000
	.align		4
        /*0004*/ 	.word	0xffffffff
	.align		4
        /*0008*/ 	.word	0x00000000
	.align		4
        /*000c*/ 	.word	0xfffffffe
	.align		4
        /*0010*/ 	.word	0x00000000
	.align		4
        /*0014*/ 	.word	0xfffffffd
	.align		4
        /*0018*/ 	.word	0x00000000
	.align		4
        /*001c*/ 	.word	0xfffffffc


//--------------------- .text._Z23mandelbrot_kernel_floatPiffffiii --------------------------
	.section	.text._Z23mandelbrot_kernel_floatPiffffiii,"ax",@progbits
	.align	128
        .global         _Z23mandelbrot_kernel_floatPiffffiii
        .type           _Z23mandelbrot_kernel_floatPiffffiii,@function
        .size           _Z23mandelbrot_kernel_floatPiffffiii,(.L_x_43 - _Z23mandelbrot_kernel_floatPiffffiii)
        .other          _Z23mandelbrot_kernel_floatPiffffiii,@"STO_CUDA_ENTRY STV_DEFAULT"
_Z23mandelbrot_kernel_floatPiffffiii:
.text._Z23mandelbrot_kernel_floatPiffffiii:
[----:B------:R-:W-:Y:S01]  /*0000*/  LDC R1, c[0x0][0x37c] ;  /* 0x0000df00ff017b82 */ /* 0x000fe20000000800 */
[----:B------:R-:W0:Y:S07]  /*0010*/  S2R R3, SR_TID.Y ;  /* 0x0000000000037919 */ /* 0x000e2e0000002200 */
[----:B------:R-:W1:Y:S01]  /*0020*/  LDC R5, c[0x0][0x360] ;  /* 0x0000d800ff057b82 */ /* 0x000e620000000800 */
[----:B------:R-:W2:Y:S01]  /*0030*/  LDCU.64 UR4, c[0x0][0x398] ;  /* 0x00007300ff0477ac */ /* 0x000ea20008000a00 */
[----:B------:R-:W1:Y:S06]  /*0040*/  S2R R0, SR_TID.X ;  /* 0x0000000000007919 */ /* 0x000e6c0000002100 */
[----:B------:R-:W0:Y:S08]  /*0050*/  S2UR UR7, SR_CTAID.Y ;  /* 0x00000000000779c3 */ /* 0x000e300000002600 */
[----:B------:R-:W0:Y:S08]  /*0060*/  LDC R2, c[0x0][0x364] ;  /* 0x0000d900ff027b82 */ /* 0x000e300000000800 */
[----:B------:R-:W1:Y:S01]  /*0070*/  S2UR UR6, SR_CTAID.X ;  /* 0x00000000000679c3 */ /* 0x000e620000002500 */
[----:B0-----:R-:W-:-:S05]  /*0080*/  IMAD R2, R2, UR7, R3 ;  /* 0x0000000702027c24 */ /* 0x001fca000f8e0203 */
[----:B--2---:R-:W-:Y:S01]  /*0090*/  ISETP.GE.AND P0, PT, R2, UR5, PT ;  /* 0x0000000502007c0c */ /* 0x004fe2000bf06270 */
[----:B-1----:R-:W-:-:S05]  /*00a0*/  IMAD R5, R5, UR6, R0 ;  /* 0x0000000605057c24 */ /* 0x002fca000f8e0200 */
[----:B------:R-:W-:-:S13]  /*00b0*/  ISETP.GE.OR P0, PT, R5, UR4, P0 ;  /* 0x0000000405007c0c */ /* 0x000fda0008706670 */
[----:B------:R-:W-:Y:S05]  /*00c0*/  @P0 EXIT ;  /* 0x000000000000094d */ /* 0x000fea0003800000 */
[----:B------:R-:W0:Y:S01]  /*00d0*/  LDC.64 R8, c[0x0][0x388] ;  /* 0x0000e200ff087b82 */ /* 0x000e220000000a00 */
[----:B------:R-:W-:Y:S01]  /*00e0*/  UIADD3 UR4, UPT, UPT, UR4, -0x1, URZ ;  /* 0xffffffff04047890 */ /* 0x000fe2000fffe0ff */
[----:B------:R-:W-:Y:S01]  /*00f0*/  I2FP.F32.S32 R3, R5 ;  /* 0x0000000500037245 */ /* 0x000fe20000201400 */
[----:B------:R-:W-:Y:S04]  /*0100*/  BSSY.RECONVERGENT B0, `(.L_x_0) ;  /* 0x0000010000007945 */ /* 0x000fe80003800200 */
[----:B------:R-:W-:-:S04]  /*0110*/  I2FP.F32.S32 R7, UR4 ;  /* 0x0000000400077c45 */ /* 0x000fc80008201400 */
[----:B------:R-:W1:Y:S01]  /*0120*/  MUFU.RCP R4, R7 ;  /* 0x0000000700047308 */ /* 0x000e620000001000 */
[----:B0-----:R-:W-:-:S04]  /*0130*/  FADD R0, R9, -R8 ;  /* 0x8000000809007221 */ /* 0x001fc80000000000 */
[----:B------:R-:W-:Y:S01]  /*0140*/  FMUL R0, R0, R3 ;  /* 0x0000000300007220 */ /* 0x000fe20000400000 */
[----:B-1----:R-:W-:-:S03]  /*0150*/  FFMA R9, -R7, R4, 1 ;  /* 0x3f80000007097423 */ /* 0x002fc60000000104 */
[----:B------:R-:W0:Y:S01]  /*0160*/  FCHK P0, R0, R7 ;  /* 0x0000000700007302 */ /* 0x000e220000000000 */
[----:B------:R-:W-:-:S04]  /*0170*/  FFMA R9, R4, R9, R4 ;  /* 0x0000000904097223 */ /* 0x000fc80000000004 */
[----:B------:R-:W-:-:S04]  /*0180*/  FFMA R4, R0, R9, RZ ;  /* 0x0000000900047223 */ /* 0x000fc800000000ff */
[----:B------:R-:W-:-:S04]  /*0190*/  FFMA R3, -R7, R4, R0 ;  /* 0x0000000407037223 */ /* 0x000fc80000000100 */
[----:B------:R-:W-:Y:S01]  /*01a0*/  FFMA R4, R9, R3, R4 ;  /* 0x0000000309047223 */ /* 0x000fe20000000004 */
[----:B0-----:R-:W-:Y:S06]  /*01b0*/  @!P0 BRA `(.L_x_1) ;  /* 0x0000000000108947 */ /* 0x001fec0003800000 */
[----:B------:R-:W-:Y:S01]  /*01c0*/  IMAD.MOV.U32 R3, RZ, RZ, R7 ;  /* 0x000000ffff037224 */ /* 0x000fe200078e0007 */
[----:B------:R-:W-:-:S07]  /*01d0*/  MOV R6, 0x1f0 ;  /* 0x000001f000067802 */ /* 0x000fce0000000f00 */
[----:B------:R-:W-:Y:S05]  /*01e0*/  CALL.REL.NOINC `($__internal_0_$__cuda_sm3x_div_rn_noftz_f32_slowpath) ;  /* 0x0000000000dc7944 */ /* 0x000fea0003c00000 */
[----:B------:R-:W-:-:S07]  /*01f0*/  IMAD.MOV.U32 R4, RZ, RZ, R0 ;  /* 0x000000ffff047224 */ /* 0x000fce00078e0000 */
.L_x_1:
[----:B------:R-:W-:Y:S05]  /*0200*/  BSYNC.RECONVERGENT B0 ;  /* 0x0000000000007941 */ /* 0x000fea0003800200 */
.L_x_0:
[----:B------:R-:W0:Y:S01]  /*0210*/  LDCU UR4, c[0x0][0x39c] ;  /* 0x00007380ff0477ac */ /* 0x000e220008000800 */
[----:B------:R-:W1:Y:S01]  /*0220*/  LDC.64 R8, c[0x0][0x390] ;  /* 0x0000e400ff087b82 */ /* 0x000e620000000a00 */
[----:B------:R-:W-:Y:S01]  /*0230*/  I2FP.F32.U32 R3, R2 ;  /* 0x0000000200037245 */ /* 0x000fe20000201000 */
[----:B------:R-:W-:Y:S01]  /*0240*/  BSSY.RECONVERGENT B0, `(.L_x_2) ;  /* 0x0000013000007945 */ /* 0x000fe20003800200 */
[----:B0-----:R-:W-:-:S06]  /*0250*/  UIADD3 UR4, UPT, UPT, UR4, -0x1, URZ ;  /* 0xffffffff04047890 */ /* 0x001fcc000fffe0ff */
[----:B------:R-:W-:Y:S01]  /*0260*/  I2FP.F32.U32 R7, UR4 ;  /* 0x0000000400077c45 */ /* 0x000fe20008201000 */
[----:B-1----:R-:W-:-:S03]  /*0270*/  FADD R0, R9, -R8 ;  /* 0x8000000809007221 */ /* 0x002fc60000000000 */
[----:B------:R-:W0:Y:S01]  /*0280*/  MUFU.RCP R6, R7 ;  /* 0x0000000700067308 */ /* 0x000e220000001000 */
[----:B------:R-:W1:Y:S01]  /*0290*/  LDCU UR4, c[0x0][0x388] ;  /* 0x00007100ff0477ac */ /* 0x000e620008000800 */
[----:B------:R-:W-:-:S06]  /*02a0*/  FMUL R0, R0, R3 ;  /* 0x0000000300007220 */ /* 0x000fcc0000400000 */
[----:B------:R-:W2:Y:S01]  /*02b0*/  FCHK P0, R0, R7 ;  /* 0x0000000700007302 */ /* 0x000ea20000000000 */
[----:B0-----:R-:W-:Y:S01]  /*02c0*/  FFMA R9, -R7, R6, 1 ;  /* 0x3f80000007097423 */ /* 0x001fe20000000106 */
[----:B-1----:R-:W-:-:S03]  /*02d0*/  FADD R4, R4, UR4 ;  /* 0x0000000404047e21 */ /* 0x002fc60008000000 */
[----:B------:R-:W-:-:S04]  /*02e0*/  FFMA R9, R6, R9, R6 ;  /* 0x0000000906097223 */ /* 0x000fc80000000006 */
[----:B------:R-:W-:-:S04]  /*02f0*/  FFMA R6, R0, R9, RZ ;  /* 0x0000000900067223 */ /* 0x000fc800000000ff */
[----:B------:R-:W-:-:S04]  /*0300*/  FFMA R3, -R7, R6, R0 ;  /* 0x0000000607037223 */ /* 0x000fc80000000100 */
[----:B------:R-:W-:Y:S01]  /*0310*/  FFMA R3, R9, R3, R6 ;  /* 0x0000000309037223 */ /* 0x000fe20000000006 */
[----:B--2---:R-:W-:Y:S06]  /*0320*/  @!P0 BRA `(.L_x_3) ;  /* 0x0000000000108947 */ /* 0x004fec0003800000 */
[----:B------:R-:W-:Y:S01]  /*0330*/  IMAD.MOV.U32 R3, RZ, RZ, R7 ;  /* 0x000000ffff037224 */ /* 0x000fe200078e0007 */
[----:B------:R-:W-:-:S07]  /*0340*/  MOV R6, 0x360 ;  /* 0x0000036000067802 */ /* 0x000fce0000000f00 */
[----:B------:R-:W-:Y:S05]  /*0350*/  CALL.REL.NOINC `($__internal_0_$__cuda_sm3x_div_rn_noftz_f32_slowpath) ;  /* 0x0000000000807944 */ /* 0x000fea0003c00000 */
[----:B------:R-:W-:-:S07]  /*0360*/  IMAD.MOV.U32 R3, RZ, RZ, R0 ;  /* 0x000000ffff037224 */ /* 0x000fce00078e0000 */
.L_x_3:
[----:B------:R-:W-:Y:S05]  /*0370*/  BSYNC.RECONVERGENT B0 ;  /* 0x0000000000007941 */ /* 0x000fea0003800200 */
.L_x_2:
[----:B------:R-:W0:Y:S01]  /*0380*/  LDCU UR6, c[0x0][0x3a0] ;  /* 0x00007400ff0677ac */ /* 0x000e220008000800 */
[----:B------:R-:W1:Y:S01]  /*0390*/  LDC.64 R6, c[0x0][0x380] ;  /* 0x0000e000ff067b82 */ /* 0x000e620000000a00 */
[----:B------:R-:W-:Y:S01]  /*03a0*/  IMAD.MOV.U32 R9, RZ, RZ, RZ ;  /* 0x000000ffff097224 */ /* 0x000fe200078e00ff */
[----:B------:R-:W2:Y:S01]  /*03b0*/  LDCU UR4, c[0x0][0x394] ;  /* 0x00007280ff0477ac */ /* 0x000ea20008000800 */
[----:B0-----:R-:W-:Y:S01]  /*03c0*/  UISETP.GE.AND UP0, UPT, UR6, 0x1, UPT ;  /* 0x000000010600788c */ /* 0x001fe2000bf06270 */
[----:B--2---:R-:W-:-:S08]  /*03d0*/  FADD R12, -R3, UR4 ;  /* 0x00000004030c7e21 */ /* 0x004fd00008000100 */
[----:B------:R-:W-:Y:S05]  /*03e0*/  BRA.U !UP0, `(.L_x_4) ;  /* 0x0000000108447547 */ /* 0x000fea000b800000 */
[----:B------:R-:W-:Y:S01]  /*03f0*/  HFMA2 R0, -RZ, RZ, 0, 0 ;  /* 0x00000000ff007431 */ /* 0x000fe200000001ff */
[----:B------:R-:W-:Y:S01]  /*0400*/  BSSY.RECONVERGENT B0, `(.L_x_4) ;  /* 0x000000f000007945 */ /* 0x000fe20003800200 */
[----:B------:R-:W-:Y:S01]  /*0410*/  CS2R R8, SRZ ;  /* 0x0000000000087805 */ /* 0x000fe2000001ff00 */
[----:B------:R-:W-:Y:S02]  /*0420*/  IMAD.MOV.U32 R3, RZ, RZ, RZ ;  /* 0x000000ffff037224 */ /* 0x000fe400078e00ff */
[----:B------:R-:W-:-:S07]  /*0430*/  IMAD.MOV.U32 R10, RZ, RZ, RZ ;  /* 0x000000ffff0a7224 */ /* 0x000fce00078e00ff */
.L_x_5:
[----:B------:R-:W-:Y:S01]  /*0440*/  FADD R3, R3, -R0 ;  /* 0x8000000003037221 */ /* 0x000fe20000000000 */
[----:B------:R-:W-:Y:S01]  /*0450*/  FADD R11, R10, R10 ;  /* 0x0000000a0a0b7221 */ /* 0x000fe20000000000 */
[----:B------:R-:W-:Y:S02]  /*0460*/  VIADD R9, R9, 0x1 ;  /* 0x0000000109097836 */ /* 0x000fe40000000000 */
[----:B------:R-:W-:Y:S01]  /*0470*/  FADD R10, R4, R3 ;  /* 0x00000003040a7221 */ /* 0x000fe20000000000 */
[----:B------:R-:W-:Y:S02]  /*0480*/  FFMA R8, R11, R8, R12 ;  /* 0x000000080b087223 */ /* 0x000fe4000000000c */
[----:B------:R-:W-:Y:S01]  /*0490*/  ISETP.GE.AND P0, PT, R9, UR6, PT ;  /* 0x0000000609007c0c */ /* 0x000fe2000bf06270 */
[----:B------:R-:W-:Y:S01]  /*04a0*/  FMUL R3, R10, R10 ;  /* 0x0000000a0a037220 */ /* 0x000fe20000400000 */
[----:B------:R-:W-:-:S04]  /*04b0*/  FMUL R0, R8, R8 ;  /* 0x0000000808007220 */ /* 0x000fc80000400000 */
[----:B------:R-:W-:-:S05]  /*04c0*/  FADD R11, R3, R0 ;  /* 0x00000000030b7221 */ /* 0x000fca0000000000 */
[----:B------:R-:W-:-:S13]  /*04d0*/  FSETP.LE.AND P1, PT, R11, 4, PT ;  /* 0x408000000b00780b */ /* 0x000fda0003f23000 */
[----:B------:R-:W-:Y:S05]  /*04e0*/  @!P0 BRA P1, `(.L_x_5) ;  /* 0xfffffffc00d48947 */ /* 0x000fea000083ffff */
[----:B------:R-:W-:Y:S05]  /*04f0*/  BSYNC.RECONVERGENT B0 ;  /* 0x0000000000007941 */ /* 0x000fea0003800200 */
.L_x_4:
[----:B------:R-:W0:Y:S01]  /*0500*/  LDCU UR7, c[0x0][0x398] ;  /* 0x00007300ff0777ac */ /* 0x000e220008000800 */
[----:B------:R-:W2:Y:S01]  /*0510*/  LDCU.64 UR4, c[0x0][0x358] ;  /* 0x00006b00ff0477ac */ /* 0x000ea20008000a00 */
[----:B0-----:R-:W-:-:S04]  /*0520*/  IMAD R5, R2, UR7, R5 ;  /* 0x0000000702057c24 */ /* 0x001fc8000f8e0205 */
[----:B-1----:R-:W-:-:S05]  /*0530*/  IMAD.WIDE R6, R5, 0x4, R6 ;  /* 0x0000000405067825 */ /* 0x002fca00078e0206 */
[----:B--2---:R-:W-:Y:S01]  /*0540*/  STG.E desc[UR4][R6.64], R9 ;  /* 0x0000000906007986 */ /* 0x004fe2000c101904 */
[----:B------:R-:W-:Y:S05]  /*0550*/  EXIT ;  /* 0x000000000000794d */ /* 0x000fea0003800000 */
        .weak           $__internal_0_$__cuda_sm3x_div_rn_noftz_f32_slowpath
        .type           $__internal_0_$__cuda_sm3x_div_rn_noftz_f32_slowpath,@function
        .size           $__internal_0_$__cuda_sm3x_div_rn_noftz_f32_slowpath,(.L_x_43 - $__internal_0_$__cuda_sm3x_div_rn_noftz_f32_slowpath)
$__internal_0_$__cuda_sm3x_div_rn_noftz_f32_slowpath:
[----:B------:R-:W-:Y:S01]  /*0560*/  SHF.R.U32.HI R8, RZ, 0x17, R3 ;  /* 0x00000017ff087819 */ /* 0x000fe20000011603 */
[----:B------:R-:W-:Y:S01]  /*0570*/  BSSY.RECONVERGENT B1, `(.L_x_6) ;  /* 0x0000062000017945 */ /* 0x000fe20003800200 */
[----:B------:R-:W-:Y:S02]  /*0580*/  SHF.R.U32.HI R7, RZ, 0x17, R0 ;  /* 0x00000017ff077819 */ /* 0x000fe40000011600 */
[----:B------:R-:W-:Y:S02]  /*0590*/  LOP3.LUT R12, R8, 0xff, RZ, 0xc0, !PT ;  /* 0x000000ff080c7812 */ /* 0x000fe400078ec0ff */
[----:B------:R-:W-:-:S03]  /*05a0*/  LOP3.LUT R10, R7, 0xff, RZ, 0xc0, !PT ;  /* 0x000000ff070a7812 */ /* 0x000fc600078ec0ff */
[----:B------:R-:W-:Y:S01]  /*05b0*/  VIADD R9, R12, 0xffffffff ;  /* 0xffffffff0c097836 */ /* 0x000fe20000000000 */
[----:B------:R-:W-:-:S04]  /*05c0*/  IADD3 R8, PT, PT, R10, -0x1, RZ ;  /* 0xffffffff0a087810 */ /* 0x000fc80007ffe0ff */
[----:B------:R-:W-:-:S04]  /*05d0*/  ISETP.GT.U32.AND P0, PT, R9, 0xfd, PT ;  /* 0x000000fd0900780c */ /* 0x000fc80003f04070 */
[----:B------:R-:W-:-:S13]  /*05e0*/  ISETP.GT.U32.OR P0, PT, R8, 0xfd, P0 ;  /* 0x000000fd0800780c */ /* 0x000fda0000704470 */
[----:B------:R-:W-:Y:S01]  /*05f0*/  @!P0 IMAD.MOV.U32 R7, RZ, RZ, RZ ;  /* 0x000000ffff078224 */ /* 0x000fe200078e00ff */
[----:B------:R-:W-:Y:S06]  /*0600*/  @!P0 BRA `(.L_x_7) ;  /* 0x00000000005c8947 */ /* 0x000fec0003800000 */
[----:B------:R-:W-:Y:S02]  /*0610*/  FSETP.GTU.FTZ.AND P0, PT, |R0|, +INF , PT ;  /* 0x7f8000000000780b */ /* 0x000fe40003f1c200 */
[----:B------:R-:W-:-:S04]  /*0620*/  FSETP.GTU.FTZ.AND P1, PT, |R3|, +INF , PT ;  /* 0x7f8000000300780b */ /* 0x000fc80003f3c200 */
[----:B------:R-:W-:-:S13]  /*0630*/  PLOP3.LUT P0, PT, P0, P1, PT, 0xf8, 0x8f ;  /* 0x00000000008f781c */ /* 0x000fda0000703f70 */
[----:B------:R-:W-:Y:S05]  /*0640*/  @P0 BRA `(.L_x_8) ;  /* 0x00000004004c0947 */ /* 0x000fea0003800000 */
[----:B------:R-:W-:-:S13]  /*0650*/  LOP3.LUT P0, RZ, R3, 0x7fffffff, R0, 0xc8, !PT ;  /* 0x7fffffff03ff7812 */ /* 0x000fda000780c800 */
[----:B------:R-:W-:Y:S05]  /*0660*/  @!P0 BRA `(.L_x_9) ;  /* 0x00000004003c8947 */ /* 0x000fea0003800000 */
[C---:B------:R-:W-:Y:S02]  /*0670*/  FSETP.NEU.FTZ.AND P2, PT, |R0|.reuse, +INF , PT ;  /* 0x7f8000000000780b */ /* 0x040fe40003f5d200 */
[----:B------:R-:W-:Y:S02]  /*0680*/  FSETP.NEU.FTZ.AND P1, PT, |R3|, +INF , PT ;  /* 0x7f8000000300780b */ /* 0x000fe40003f3d200 */
[----:B------:R-:W-:-:S11]  /*0690*/  FSETP.NEU.FTZ.AND P0, PT, |R0|, +INF , PT ;  /* 0x7f8000000000780b */ /* 0x000fd60003f1d200 */
[----:B------:R-:W-:Y:S05]  /*06a0*/  @!P1 BRA !P2, `(.L_x_9) ;  /* 0x00000004002c9947 */ /* 0x000fea0005000000 */
[----:B------:R-:W-:-:S04]  /*06b0*/  LOP3.LUT P2, RZ, R0, 0x7fffffff, RZ, 0xc0, !PT ;  /* 0x7fffffff00ff7812 */ /* 0x000fc8000784c0ff */
[----:B------:R-:W-:-:S13]  /*06c0*/  PLOP3.LUT P1, PT, P1, P2, PT, 0x2f, 0xf2 ;  /* 0x0000000000f2781c */ /* 0x000fda0000f24577 */
[----:B------:R-:W-:Y:S05]  /*06d0*/  @P1 BRA `(.L_x_10) ;  /* 0x0000000400181947 */ /* 0x000fea0003800000 */
[----:B------:R-:W-:-:S04]  /*06e0*/  LOP3.LUT P1, RZ, R3, 0x7fffffff, RZ, 0xc0, !PT ;  /* 0x7fffffff03ff7812 */ /* 0x000fc8000782c0ff */
[----:B------:R-:W-:-:S13]  /*06f0*/  PLOP3.LUT P0, PT, P0, P1, PT, 0x2f, 0xf2 ;  /* 0x0000000000f2781c */ /* 0x000fda0000702577 */
[----:B------:R-:W-:Y:S05]  /*0700*/  @P0 BRA `(.L_x_11) ;  /* 0x0000000400000947 */ /* 0x000fea0003800000 */
[----:B------:R-:W-:Y:S02]  /*0710*/  ISETP.GE.AND P0, PT, R8, RZ, PT ;  /* 0x000000ff0800720c */ /* 0x000fe40003f06270 */
[----:B------:R-:W-:-:S11]  /*0720*/  ISETP.GE.AND P1, PT, R9, RZ, PT ;  /* 0x000000ff0900720c */ /* 0x000fd60003f26270 */
[----:B------:R-:W-:Y:S02]  /*0730*/  @P0 IMAD.MOV.U32 R7, RZ, RZ, RZ ;  /* 0x000000ffff070224 */ /* 0x000fe400078e00ff */
[----:B------:R-:W-:Y:S01]  /*0740*/  @!P0 FFMA R0, R0, 1.84467440737095516160e+19, RZ ;  /* 0x5f80000000008823 */ /* 0x000fe200000000ff */
[----:B------:R-:W-:Y:S02]  /*0750*/  @!P0 IMAD.MOV.U32 R7, RZ, RZ, -0x40 ;  /* 0xffffffc0ff078424 */ /* 0x000fe400078e00ff */
[----:B------:R-:W-:-:S03]  /*0760*/  @!P1 FFMA R3, R3, 1.84467440737095516160e+19, RZ ;  /* 0x5f80000003039823 */ /* 0x000fc600000000ff */
[----:B------:R-:W-:-:S07]  /*0770*/  @!P1 IADD3 R7, PT, PT, R7, 0x40, RZ ;  /* 0x0000004007079810 */ /* 0x000fce0007ffe0ff */
.L_x_7:
[----:B------:R-:W-:Y:S01]  /*0780*/  LEA R8, R12, 0xc0800000, 0x17 ;  /* 0xc08000000c087811 */ /* 0x000fe200078eb8ff */
[----:B------:R-:W-:Y:S04]  /*0790*/  BSSY.RECONVERGENT B2, `(.L_x_12) ;  /* 0x0000036000027945 */ /* 0x000fe80003800200 */
[----:B------:R-:W-:Y:S02]  /*07a0*/  IMAD.IADD R8, R3, 0x1, -R8 ;  /* 0x0000000103087824 */ /* 0x000fe400078e0a08 */
[----:B------:R-:W-:Y:S02]  /*07b0*/  VIADD R3, R10, 0xffffff81 ;  /* 0xffffff810a037836 */ /* 0x000fe40000000000 */
[----:B------:R0:W1:Y:S01]  /*07c0*/  MUFU.RCP R9, R8 ;  /* 0x0000000800097308 */ /* 0x0000620000001000 */
[----:B------:R-:W-:Y:S01]  /*07d0*/  FADD.FTZ R11, -R8, -RZ ;  /* 0x800000ff080b7221 */ /* 0x000fe20000010100 */
[C---:B------:R-:W-:Y:S01]  /*07e0*/  IMAD R0, R3.reuse, -0x800000, R0 ;  /* 0xff80000003007824 */ /* 0x040fe200078e0200 */
[----:B0-----:R-:W-:-:S05]  /*07f0*/  IADD3 R8, PT, PT, R3, 0x7f, -R12 ;  /* 0x0000007f03087810 */ /* 0x001fca0007ffe80c */
[----:B------:R-:W-:Y:S02]  /*0800*/  IMAD.IADD R8, R8, 0x1, R7 ;  /* 0x0000000108087824 */ /* 0x000fe400078e0207 */
[----:B-1----:R-:W-:-:S04]  /*0810*/  FFMA R10, R9, R11, 1 ;  /* 0x3f800000090a7423 */ /* 0x002fc8000000000b */
[----:B------:R-:W-:-:S04]  /*0820*/  FFMA R14, R9, R10, R9 ;  /* 0x0000000a090e7223 */ /* 0x000fc80000000009 */
[----:B------:R-:W-:-:S04]  /*0830*/  FFMA R9, R0, R14, RZ ;  /* 0x0000000e00097223 */ /* 0x000fc800000000ff */
[----:B------:R-:W-:-:S04]  /*0840*/  FFMA R10, R11, R9, R0 ;  /* 0x000000090b0a7223 */ /* 0x000fc80000000000 */
[----:B------:R-:W-:-:S04]  /*0850*/  FFMA R9, R14, R10, R9 ;  /* 0x0000000a0e097223 */ /* 0x000fc80000000009 */
[----:B------:R-:W-:-:S04]  /*0860*/  FFMA R10, R11, R9, R0 ;  /* 0x000000090b0a7223 */ /* 0x000fc80000000000 */
[----:B------:R-:W-:-:S05]  /*0870*/  FFMA R0, R14, R10, R9 ;  /* 0x0000000a0e007223 */ /* 0x000fca0000000009 */
[----:B------:R-:W-:-:S04]  /*0880*/  SHF.R.U32.HI R3, RZ, 0x17, R0 ;  /* 0x00000017ff037819 */ /* 0x000fc80000011600 */
[----:B------:R-:W-:-:S04]  /*0890*/  LOP3.LUT R3, R3, 0xff, RZ, 0xc0, !PT ;  /* 0x000000ff03037812 */ /* 0x000fc800078ec0ff */
[----:B------:R-:W-:-:S05]  /*08a0*/  IADD3 R11, PT, PT, R3, R8, RZ ;  /* 0x00000008030b7210 */ /* 0x000fca0007ffe0ff */
[----:B------:R-:W-:-:S05]  /*08b0*/  VIADD R3, R11, 0xffffffff ;  /* 0xffffffff0b037836 */ /* 0x000fca0000000000 */
[----:B------:R-:W-:-:S13]  /*08c0*/  ISETP.GE.U32.AND P0, PT, R3, 0xfe, PT ;  /* 0x000000fe0300780c */ /* 0x000fda0003f06070 */
[----:B------:R-:W-:Y:S05]  /*08d0*/  @!P0 BRA `(.L_x_13) ;  /* 0x0000000000808947 */ /* 0x000fea0003800000 */
[----:B------:R-:W-:-:S13]  /*08e0*/  ISETP.GT.AND P0, PT, R11, 0xfe, PT ;  /* 0x000000fe0b00780c */ /* 0x000fda0003f04270 */
[----:B------:R-:W-:Y:S05]  /*08f0*/  @P0 BRA `(.L_x_14) ;  /* 0x00000000006c0947 */ /* 0x000fea0003800000 */
[----:B------:R-:W-:-:S13]  /*0900*/  ISETP.GE.AND P0, PT, R11, 0x1, PT ;  /* 0x000000010b00780c */ /* 0x000fda0003f06270 */
[----:B------:R-:W-:Y:S05]  /*0910*/  @P0 BRA `(.L_x_15) ;  /* 0x0000000000740947 */ /* 0x000fea0003800000 */
[----:B------:R-:W-:Y:S02]  /*0920*/  ISETP.GE.AND P0, PT, R11, -0x18, PT ;  /* 0xffffffe80b00780c */ /* 0x000fe40003f06270 */
[----:B------:R-:W-:-:S11]  /*0930*/  LOP3.LUT R0, R0, 0x80000000, RZ, 0xc0, !PT ;  /* 0x8000000000007812 */ /* 0x000fd600078ec0ff */
[----:B------:R-:W-:Y:S05]  /*0940*/  @!P0 BRA `(.L_x_15) ;  /* 0x0000000000688947 */ /* 0x000fea0003800000 */
[CCC-:B------:R-:W-:Y:S01]  /*0950*/  FFMA.RZ R3, R14.reuse, R10.reuse, R9.reuse ;  /* 0x0000000a0e037223 */ /* 0x1c0fe2000000c009 */
[CCC-:B------:R-:W-:Y:S01]  /*0960*/  FFMA.RM R8, R14.reuse, R10.reuse, R9.reuse ;  /* 0x0000000a0e087223 */ /* 0x1c0fe20000004009 */
[C---:B------:R-:W-:Y:S02]  /*0970*/  ISETP.NE.AND P2, PT, R11.reuse, RZ, PT ;  /* 0x000000ff0b00720c */ /* 0x040fe40003f45270 */
[----:B------:R-:W-:Y:S02]  /*0980*/  ISETP.NE.AND P1, PT, R11, RZ, PT ;  /* 0x000000ff0b00720c */ /* 0x000fe40003f25270 */
[----:B------:R-:W-:Y:S01]  /*0990*/  LOP3.LUT R7, R3, 0x7fffff, RZ, 0xc0, !PT ;  /* 0x007fffff03077812 */ /* 0x000fe200078ec0ff */
[----:B------:R-:W-:Y:S01]  /*09a0*/  FFMA.RP R3, R14, R10, R9 ;  /* 0x0000000a0e037223 */ /* 0x000fe20000008009 */
[----:B------:R-:W-:Y:S02]  /*09b0*/  VIADD R10, R11, 0x20 ;  /* 0x000000200b0a7836 */ /* 0x000fe40000000000 */
[----:B------:R-:W-:Y:S01]  /*09c0*/  LOP3.LUT R7, R7, 0x800000, RZ, 0xfc, !PT ;  /* 0x0080000007077812 */ /* 0x000fe200078efcff */
[----:B------:R-:W-:Y:S01]  /*09d0*/  IMAD.MOV R9, RZ, RZ, -R11 ;  /* 0x000000ffff097224 */ /* 0x000fe200078e0a0b */
[----:B------:R-:W-:-:S02]  /*09e0*/  FSETP.NEU.FTZ.AND P0, PT, R3, R8, PT ;  /* 0x000000080300720b */ /* 0x000fc40003f1d000 */
[----:B------:R-:W-:Y:S02]  /*09f0*/  SHF.L.U32 R10, R7, R10, RZ ;  /* 0x0000000a070a7219 */ /* 0x000fe400000006ff */
[----:B------:R-:W-:Y:S02]  /*0a00*/  SEL R8, R9, RZ, P2 ;  /* 0x000000ff09087207 */ /* 0x000fe40001000000 */
[----:B------:R-:W-:Y:S02]  /*0a10*/  ISETP.NE.AND P1, PT, R10, RZ, P1 ;  /* 0x000000ff0a00720c */ /* 0x000fe40000f25270 */
[----:B------:R-:W-:Y:S02]  /*0a20*/  SHF.R.U32.HI R8, RZ, R8, R7 ;  /* 0x00000008ff087219 */ /* 0x000fe40000011607 */
[----:B------:R-:W-:Y:S02]  /*0a30*/  PLOP3.LUT P0, PT, P0, P1, PT, 0xf8, 0x8f ;  /* 0x00000000008f781c */ /* 0x000fe40000703f70 */
[----:B------:R-:W-:-:S02]  /*0a40*/  SHF.R.U32.HI R10, RZ, 0x1, R8 ;  /* 0x00000001ff0a7819 */ /* 0x000fc40000011608 */
[----:B------:R-:W-:-:S04]  /*0a50*/  SEL R3, RZ, 0x1, !P0 ;  /* 0x00000001ff037807 */ /* 0x000fc80004000000 */
[----:B------:R-:W-:-:S04]  /*0a60*/  LOP3.LUT R3, R3, 0x1, R10, 0xf8, !PT ;  /* 0x0000000103037812 */ /* 0x000fc800078ef80a */
[----:B------:R-:W-:-:S04]  /*0a70*/  LOP3.LUT R3, R3, R8, RZ, 0xc0, !PT ;  /* 0x0000000803037212 */ /* 0x000fc800078ec0ff */
[----:B------:R-:W-:-:S04]  /*0a80*/  IADD3 R3, PT, PT, R10, R3, RZ ;  /* 0x000000030a037210 */ /* 0x000fc80007ffe0ff */
[----:B------:R-:W-:Y:S01]  /*0a90*/  LOP3.LUT R0, R3, R0, RZ, 0xfc, !PT ;  /* 0x0000000003007212 */ /* 0x000fe200078efcff */
[----:B------:R-:W-:Y:S06]  /*0aa0*/  BRA `(.L_x_15) ;  /* 0x0000000000107947 */ /* 0x000fec0003800000 */
.L_x_14:
[----:B------:R-:W-:-:S04]  /*0ab0*/  LOP3.LUT R0, R0, 0x80000000, RZ, 0xc0, !PT ;  /* 0x8000000000007812 */ /* 0x000fc800078ec0ff */
[----:B------:R-:W-:Y:S01]  /*0ac0*/  LOP3.LUT R0, R0, 0x7f800000, RZ, 0xfc, !PT ;  /* 0x7f80000000007812 */ /* 0x000fe200078efcff */
[----:B------:R-:W-:Y:S06]  /*0ad0*/  BRA `(.L_x_15) ;  /* 0x0000000000047947 */ /* 0x000fec0003800000 */
.L_x_13:
[----:B------:R-:W-:-:S07]  /*0ae0*/  IMAD R0, R8, 0x800000, R0 ;  /* 0x0080000008007824 */ /* 0x000fce00078e0200 */
.L_x_15:
[----:B------:R-:W-:Y:S05]  /*0af0*/  BSYNC.RECONVERGENT B2 ;  /* 0x0000000000027941 */ /* 0x000fea0003800200 */
.L_x_12:
[----:B------:R-:W-:Y:S05]  /*0b00*/  BRA `(.L_x_16) ;  /* 0x0000000000207947 */ /* 0x000fea0003800000 */
.L_x_11:
[----:B------:R-:W-:-:S04]  /*0b10*/  LOP3.LUT R0, R3, 0x80000000, R0, 0x48, !PT ;  /* 0x8000000003007812 */ /* 0x000fc800078e4800 */
[----:B------:R-:W-:Y:S01]  /*0b20*/  LOP3.LUT R0, R0, 0x7f800000, RZ, 0xfc, !PT ;  /* 0x7f80000000007812 */ /* 0x000fe200078efcff */
[----:B------:R-:W-:Y:S06]  /*0b30*/  BRA `(.L_x_16) ;  /* 0x0000000000147947 */ /* 0x000fec0003800000 */
.L_x_10:
[----:B------:R-:W-:Y:S01]  /*0b40*/  LOP3.LUT R0, R3, 0x80000000, R0, 0x48, !PT ;  /* 0x8000000003007812 */ /* 0x000fe200078e4800 */
[----:B------:R-:W-:Y:S06]  /*0b50*/  BRA `(.L_x_16) ;  /* 0x00000000000c7947 */ /* 0x000fec0003800000 */
.L_x_9:
[----:B------:R-:W0:Y:S01]  /*0b60*/  MUFU.RSQ R0, -QNAN ;  /* 0xffc0000000007908 */ /* 0x000e220000001400 */
[----:B------:R-:W-:Y:S05]  /*0b70*/  BRA `(.L_x_16) ;  /* 0x0000000000047947 */ /* 0x000fea0003800000 */
.L_x_8:
[----:B------:R-:W-:-:S07]  /*0b80*/  FADD.FTZ R0, R0, R3 ;  /* 0x0000000300007221 */ /* 0x000fce0000010000 */
.L_x_16:
[----:B------:R-:W-:Y:S05]  /*0b90*/  BSYNC.RECONVERGENT B1 ;  /* 0x0000000000017941 */ /* 0x000fea0003800200 */
.L_x_6:
[----:B------:R-:W-:-:S04]  /*0ba0*/  IMAD.MOV.U32 R7, RZ, RZ, 0x0 ;  /* 0x00000000ff077424 */ /* 0x000fc800078e00ff */
[----:B0-----:R-:W-:Y:S05]  /*0bb0*/  RET.REL.NODEC R6 `(_Z23mandelbrot_kernel_floatPiffffiii) ;  /* 0xfffffff406107950 */ /* 0x001fea0003c3ffff */
.L_x_17:
[----:B------:R-:W-:-:S00]  /*0bc0*/  BRA `(.L_x_17) ;  /* 0xfffffffc00fc7947 */ /* 0x000fc0000383ffff */
[----:B------:R-:W-:-:S00]  /*0bd0*/  NOP ;  /* 0x0000000000007918 */ /* 0x000fc00000000000 */
        /* <DEDUP_REMOVED lines=10> */
.L_x_43:


//--------------------- .text._Z27mandelbrot_kernel_optimizedPiddddiii --------------------------
	.section	.text._Z27mandelbrot_kernel_optimizedPiddddiii,"ax",@progbits
	.align	128
        .global         _Z27mandelbrot_kernel_optimizedPiddddiii
        .type           _Z27mandelbrot_kernel_optimizedPiddddiii,@function
        .size           _Z27mandelbrot_kernel_optimizedPiddddiii,(.L_x_44 - _Z27mandelbrot_kernel_optimizedPiddddiii)
        .other          _Z27mandelbrot_kernel_optimizedPiddddiii,@"STO_CUDA_ENTRY STV_DEFAULT"
_Z27mandelbrot_kernel_optimizedPiddddiii:
.text._Z27mandelbrot_kernel_optimizedPiddddiii:
        /* <DEDUP_REMOVED lines=13> */
[----:B------:R-:W-:Y:S01]  /*00d0*/  UIADD3 UR4, UPT, UPT, UR4, -0x1, URZ ;  /* 0xffffffff04047890 */ /* 0x000fe2000fffe0ff */
[----:B------:R-:W-:Y:S01]  /*00e0*/  IMAD.MOV.U32 R2, RZ, RZ, 0x1 ;  /* 0x00000001ff027424 */ /* 0x000fe200078e00ff */
[----:B------:R-:W0:Y:S01]  /*00f0*/  LDC.64 R12, c[0x0][0x388] ;  /* 0x0000e200ff0c7b82 */ /* 0x000e220000000a00 */
[----:B------:R-:W-:Y:S06]  /*0100*/  BSSY.RECONVERGENT B0, `(.L_x_18) ;  /* 0x000001a000007945 */ /* 0x000fec0003800200 */
[----:B------:R-:W1:Y:S02]  /*0110*/  I2F.F64 R4, UR4 ;  /* 0x0000000400047d12 */ /* 0x000e640008201c00 */
[----:B------:R-:W0:Y:S06]  /*0120*/  LDCU.64 UR4, c[0x0][0x390] ;  /* 0x00007200ff0477ac */ /* 0x000e2c0008000a00 */
[----:B-1----:R-:W1:Y:S02]  /*0130*/  MUFU.RCP64H R3, R5 ;  /* 0x0000000500037308 */ /* 0x002e640000001800 */
[----:B-1----:R-:W-:-:S08]  /*0140*/  DFMA R8, -R4, R2, 1 ;  /* 0x3ff000000408742b */ /* 0x002fd00000000102 */
[----:B------:R-:W-:-:S08]  /*0150*/  DFMA R8, R8, R8, R8 ;  /* 0x000000080808722b */ /* 0x000fd00000000008 */
[----:B------:R-:W-:Y:S02]  /*0160*/  DFMA R10, R2, R8, R2 ;  /* 0x00000008020a722b */ /* 0x000fe40000000002 */
[----:B------:R-:W1:Y:S01]  /*0170*/  I2F.F64 R8, R7 ;  /* 0x0000000700087312 */ /* 0x000e620000201c00 */
[----:B0-----:R-:W-:-:S05]  /*0180*/  DADD R2, -R12, UR4 ;  /* 0x000000040c027e29 */ /* 0x001fca0008000100 */
[----:B------:R-:W-:-:S08]  /*0190*/  DFMA R12, -R4, R10, 1 ;  /* 0x3ff00000040c742b */ /* 0x000fd0000000010a */
[----:B------:R-:W-:Y:S02]  /*01a0*/  DFMA R12, R10, R12, R10 ;  /* 0x0000000c0a0c722b */ /* 0x000fe4000000000a */
[----:B-1----:R-:W-:-:S08]  /*01b0*/  DMUL R8, R2, R8 ;  /* 0x0000000802087228 */ /* 0x002fd00000000000 */
[----:B------:R-:W-:Y:S02]  /*01c0*/  DMUL R2, R8, R12 ;  /* 0x0000000c08027228 */ /* 0x000fe40000000000 */
[----:B------:R-:W-:-:S06]  /*01d0*/  FSETP.GEU.AND P1, PT, |R9|, 6.5827683646048100446e-37, PT ;  /* 0x036000000900780b */ /* 0x000fcc0003f2e200 */
[----:B------:R-:W-:-:S08]  /*01e0*/  DFMA R10, -R4, R2, R8 ;  /* 0x00000002040a722b */ /* 0x000fd00000000108 */
[----:B------:R-:W-:-:S10]  /*01f0*/  DFMA R2, R12, R10, R2 ;  /* 0x0000000a0c02722b */ /* 0x000fd40000000002 */
[----:B------:R-:W-:-:S05]  /*0200*/  FFMA R6, RZ, R5, R3 ;  /* 0x00000005ff067223 */ /* 0x000fca0000000003 */
[----:B------:R-:W-:-:S13]  /*0210*/  FSETP.GT.AND P0, PT, |R6|, 1.469367938527859385e-39, PT ;  /* 0x001000000600780b */ /* 0x000fda0003f04200 */
[----:B------:R-:W-:Y:S05]  /*0220*/  @P0 BRA P1, `(.L_x_19) ;  /* 0x00000000001c0947 */ /* 0x000fea0000800000 */
[----:B------:R-:W-:Y:S01]  /*0230*/  IMAD.MOV.U32 R14, RZ, RZ, R8 ;  /* 0x000000ffff0e7224 */ /* 0x000fe200078e0008 */
[----:B------:R-:W-:Y:S01]  /*0240*/  MOV R6, 0x280 ;  /* 0x0000028000067802 */ /* 0x000fe20000000f00 */
[----:B------:R-:W-:Y:S02]  /*0250*/  IMAD.MOV.U32 R15, RZ, RZ, R9 ;  /* 0x000000ffff0f7224 */ /* 0x000fe400078e0009 */
[----:B------:R-:W-:-:S07]  /*0260*/  IMAD.MOV.U32 R11, RZ, RZ, R5 ;  /* 0x000000ffff0b7224 */ /* 0x000fce00078e0005 */
[----:B------:R-:W-:Y:S05]  /*0270*/  CALL.REL.NOINC `($__internal_1_$__cuda_sm20_div_rn_f64_full) ;  /* 0x0000000400507944 */ /* 0x000fea0003c00000 */
[----:B------:R-:W-:Y:S02]  /*0280*/  IMAD.MOV.U32 R2, RZ, RZ, R14 ;  /* 0x000000ffff027224 */ /* 0x000fe400078e000e */
[----:B------:R-:W-:-:S07]  /*0290*/  IMAD.MOV.U32 R3, RZ, RZ, R15 ;  /* 0x000000ffff037224 */ /* 0x000fce00078e000f */
.L_x_19:
[----:B------:R-:W-:Y:S05]  /*02a0*/  BSYNC.RECONVERGENT B0 ;  /* 0x0000000000007941 */ /* 0x000fea0003800200 */
.L_x_18:
[----:B------:R-:W0:Y:S01]  /*02b0*/  LDCU UR4, c[0x0][0x3ac] ;  /* 0x00007580ff0477ac */ /* 0x000e220008000800 */
[----:B------:R-:W-:Y:S01]  /*02c0*/  IMAD.MOV.U32 R4, RZ, RZ, 0x1 ;  /* 0x00000001ff047424 */ /* 0x000fe200078e00ff */
[----:B------:R-:W1:Y:S01]  /*02d0*/  LDC.64 R14, c[0x0][0x398] ;  /* 0x0000e600ff0e7b82 */ /* 0x000e620000000a00 */
[----:B------:R-:W-:Y:S01]  /*02e0*/  BSSY.RECONVERGENT B0, `(.L_x_20) ;  /* 0x000001e000007945 */ /* 0x000fe20003800200 */
[----:B0-----:R-:W-:-:S09]  /*02f0*/  UIADD3 UR4, UPT, UPT, UR4, -0x1, URZ ;  /* 0xffffffff04047890 */ /* 0x001fd2000fffe0ff */
[----:B------:R-:W0:Y:S02]  /*0300*/  I2F.F64.U32 R8, UR4 ;  /* 0x0000000400087d12 */ /* 0x000e240008201800 */
[----:B------:R-:W1:Y:S06]  /*0310*/  LDCU.64 UR4, c[0x0][0x3a0] ;  /* 0x00007400ff0477ac */ /* 0x000e6c0008000a00 */
[----:B0-----:R-:W0:Y:S02]  /*0320*/  MUFU.RCP64H R5, R9 ;  /* 0x0000000900057308 */ /* 0x001e240000001800 */
[----:B0-----:R-:W-:-:S08]  /*0330*/  DFMA R10, -R8, R4, 1 ;  /* 0x3ff00000080a742b */ /* 0x001fd00000000104 */
[----:B------:R-:W-:-:S08]  /*0340*/  DFMA R10, R10, R10, R10 ;  /* 0x0000000a0a0a722b */ /* 0x000fd0000000000a */
[----:B------:R-:W-:Y:S02]  /*0350*/  DFMA R12, R4, R10, R4 ;  /* 0x0000000a040c722b */ /* 0x000fe40000000004 */
[----:B------:R-:W0:Y:S01]  /*0360*/  I2F.F64.U32 R10, R0 ;  /* 0x00000000000a7312 */ /* 0x000e220000201800 */
[----:B-1----:R-:W-:Y:S01]  /*0370*/  DADD R4, -R14, UR4 ;  /* 0x000000040e047e29 */ /* 0x002fe20008000100 */
[----:B------:R-:W1:Y:S04]  /*0380*/  LDCU.64 UR4, c[0x0][0x388] ;  /* 0x00007100ff0477ac */ /* 0x000e680008000a00 */
[----:B------:R-:W-:-:S08]  /*0390*/  DFMA R14, -R8, R12, 1 ;  /* 0x3ff00000080e742b */ /* 0x000fd0000000010c */
[----:B------:R-:W-:Y:S02]  /*03a0*/  DFMA R14, R12, R14, R12 ;  /* 0x0000000e0c0e722b */ /* 0x000fe4000000000c */
[----:B0-----:R-:W-:Y:S02]  /*03b0*/  DMUL R10, R4, R10 ;  /* 0x0000000a040a7228 */ /* 0x001fe40000000000 */
[----:B-1----:R-:W-:-:S06]  /*03c0*/  DADD R2, R2, UR4 ;  /* 0x0000000402027e29 */ /* 0x002fcc0008000000 */
        /* <DEDUP_REMOVED lines=10> */
[----:B------:R-:W-:Y:S02]  /*0470*/  IMAD.MOV.U32 R4, RZ, RZ, R8 ;  /* 0x000000ffff047224 */ /* 0x000fe400078e0008 */
[----:B------:R-:W-:-:S07]  /*0480*/  IMAD.MOV.U32 R11, RZ, RZ, R9 ;  /* 0x000000ffff0b7224 */ /* 0x000fce00078e0009 */
[----:B------:R-:W-:Y:S05]  /*0490*/  CALL.REL.NOINC `($__internal_1_$__cuda_sm20_div_rn_f64_full) ;  /* 0x0000000000c87944 */ /* 0x000fea0003c00000 */
[----:B------:R-:W-:Y:S02]  /*04a0*/  IMAD.MOV.U32 R4, RZ, RZ, R14 ;  /* 0x000000ffff047224 */ /* 0x000fe400078e000e */
[----:B------:R-:W-:-:S07]  /*04b0*/  IMAD.MOV.U32 R5, RZ, RZ, R15 ;  /* 0x000000ffff057224 */ /* 0x000fce00078e000f */
.L_x_21:
[----:B------:R-:W-:Y:S05]  /*04c0*/  BSYNC.RECONVERGENT B0 ;  /* 0x0000000000007941 */ /* 0x000fea0003800200 */
.L_x_20:
[----:B------:R-:W0:Y:S01]  /*04d0*/  LDCU.64 UR4, c[0x0][0x3a0] ;  /* 0x00007400ff0477ac */ /* 0x000e220008000a00 */
[----:B------:R-:W-:Y:S01]  /*04e0*/  DADD R8, R2, -0.25 ;  /* 0xbfd0000002087429 */ /* 0x000fe20000000000 */
[----:B------:R-:W-:Y:S01]  /*04f0*/  BSSY.RECONVERGENT B0, `(.L_x_22) ;  /* 0x0000026000007945 */ /* 0x000fe20003800200 */
[----:B------:R-:W1:Y:S01]  /*0500*/  LDCU UR6, c[0x0][0x3b0] ;  /* 0x00007600ff0677ac */ /* 0x000e620008000800 */
[----:B0-----:R-:W-:Y:S01]  /*0510*/  DADD R4, -R4, UR4 ;  /* 0x0000000404047e29 */ /* 0x001fe20008000100 */
[----:B------:R-:W0:Y:S01]  /*0520*/  LDCU.64 UR4, c[0x0][0x358] ;  /* 0x00006b00ff0477ac */ /* 0x000e220008000a00 */
[----:B-1----:R-:W-:-:S06]  /*0530*/  IMAD.U32 R6, RZ, RZ, UR6 ;  /* 0x00000006ff067e24 */ /* 0x002fcc000f8e00ff */
[C---:B------:R-:W-:Y:S02]  /*0540*/  DMUL R14, R4.reuse, R4 ;  /* 0x00000004040e7228 */ /* 0x040fe40000000000 */
[----:B------:R-:W-:-:S06]  /*0550*/  DMUL R12, R4, 0.25 ;  /* 0x3fd00000040c7828 */ /* 0x000fcc0000000000 */
[----:B------:R-:W-:Y:S02]  /*0560*/  DFMA R10, R8, R8, R14 ;  /* 0x00000008080a722b */ /* 0x000fe4000000000e */
[----:B------:R-:W-:-:S06]  /*0570*/  DMUL R12, R4, R12 ;  /* 0x0000000c040c7228 */ /* 0x000fcc0000000000 */
[----:B------:R-:W-:-:S08]  /*0580*/  DADD R8, R8, R10 ;  /* 0x0000000008087229 */ /* 0x000fd0000000000a */
[----:B------:R-:W-:-:S08]  /*0590*/  DMUL R8, R10, R8 ;  /* 0x000000080a087228 */ /* 0x000fd00000000000 */
[----:B------:R-:W-:-:S14]  /*05a0*/  DSETP.GTU.AND P0, PT, R8, R12, PT ;  /* 0x0000000c0800722a */ /* 0x000fdc0003f0c000 */
[----:B0-----:R-:W-:Y:S05]  /*05b0*/  @!P0 BRA `(.L_x_23) ;  /* 0x0000000000648947 */ /* 0x001fea0003800000 */
[----:B------:R-:W-:Y:S01]  /*05c0*/  DADD R8, R2, 1 ;  /* 0x3ff0000002087429 */ /* 0x000fe20000000000 */
[----:B------:R-:W-:-:S07]  /*05d0*/  IMAD.U32 R6, RZ, RZ, UR6 ;  /* 0x00000006ff067e24 */ /* 0x000fce000f8e00ff */
[----:B------:R-:W-:-:S08]  /*05e0*/  DFMA R8, R8, R8, R14 ;  /* 0x000000080808722b */ /* 0x000fd0000000000e */
[----:B------:R-:W-:-:S14]  /*05f0*/  DSETP.GTU.AND P0, PT, R8, 0.0625, PT ;  /* 0x3fb000000800742a */ /* 0x000fdc0003f0c000 */
[----:B------:R-:W-:Y:S05]  /*0600*/  @!P0 BRA `(.L_x_23) ;  /* 0x0000000000508947 */ /* 0x000fea0003800000 */
[----:B------:R-:W0:Y:S01]  /*0610*/  LDC R17, c[0x0][0x3b0] ;  /* 0x0000ec00ff117b82 */ /* 0x000e220000000800 */
[----:B------:R-:W-:Y:S01]  /*0620*/  IMAD.MOV.U32 R6, RZ, RZ, RZ ;  /* 0x000000ffff067224 */ /* 0x000fe200078e00ff */
[----:B0-----:R-:W-:-:S13]  /*0630*/  ISETP.GE.AND P0, PT, R17, 0x1, PT ;  /* 0x000000011100780c */ /* 0x001fda0003f06270 */
[----:B------:R-:W-:Y:S05]  /*0640*/  @!P0 BRA `(.L_x_23) ;  /* 0x0000000000408947 */ /* 0x000fea0003800000 */
[----:B------:R-:W-:Y:S01]  /*0650*/  IMAD.MOV.U32 R6, RZ, RZ, RZ ;  /* 0x000000ffff067224 */ /* 0x000fe200078e00ff */
[----:B------:R-:W-:Y:S02]  /*0660*/  CS2R R8, SRZ ;  /* 0x0000000000087805 */ /* 0x000fe4000001ff00 */
[----:B------:R-:W-:Y:S02]  /*0670*/  CS2R R10, SRZ ;  /* 0x00000000000a7805 */ /* 0x000fe4000001ff00 */
[----:B------:R-:W-:Y:S02]  /*0680*/  CS2R R12, SRZ ;  /* 0x00000000000c7805 */ /* 0x000fe4000001ff00 */
[----:B------:R-:W-:-:S07]  /*0690*/  CS2R R14, SRZ ;  /* 0x00000000000e7805 */ /* 0x000fce000001ff00 */
.L_x_24:
[----:B------:R-:W-:Y:S01]  /*06a0*/  DADD R8, R10, -R8 ;  /* 0x000000000a087229 */ /* 0x000fe20000000808 */
[----:B------:R-:W-:Y:S01]  /*06b0*/  VIADD R6, R6, 0x1 ;  /* 0x0000000106067836 */ /* 0x000fe20000000000 */
[----:B------:R-:W-:-:S04]  /*06c0*/  DADD R10, R14, R14 ;  /* 0x000000000e0a7229 */ /* 0x000fc8000000000e */
[----:B------:R-:W-:Y:S02]  /*06d0*/  ISETP.GE.AND P0, PT, R6, R17, PT ;  /* 0x000000110600720c */ /* 0x000fe40003f06270 */
[----:B------:R-:W-:Y:S02]  /*06e0*/  DADD R14, R2, R8 ;  /* 0x00000000020e7229 */ /* 0x000fe40000000008 */
[----:B------:R-:W-:-:S06]  /*06f0*/  DFMA R12, R10, R12, R4 ;  /* 0x0000000c0a0c722b */ /* 0x000fcc0000000004 */
[----:B------:R-:W-:Y:S02]  /*0700*/  DMUL R10, R14, R14 ;  /* 0x0000000e0e0a7228 */ /* 0x000fe40000000000 */
[----:B------:R-:W-:-:S08]  /*0710*/  DMUL R8, R12, R12 ;  /* 0x0000000c0c087228 */ /* 0x000fd00000000000 */
[----:B------:R-:W-:-:S08]  /*0720*/  DADD R18, R10, R8 ;  /* 0x000000000a127229 */ /* 0x000fd00000000008 */
[----:B------:R-:W-:-:S14]  /*0730*/  DSETP.LE.AND P1, PT, R18, 4, PT ;  /* 0x401000001200742a */ /* 0x000fdc0003f23000 */
[----:B------:R-:W-:Y:S05]  /*0740*/  @!P0 BRA P1, `(.L_x_24) ;  /* 0xfffffffc00d48947 */ /* 0x000fea000083ffff */
.L_x_23:
[----:B------:R-:W-:Y:S05]  /*0750*/  BSYNC.RECONVERGENT B0 ;  /* 0x0000000000007941 */ /* 0x000fea0003800200 */
.L_x_22:
[----:B------:R-:W0:Y:S01]  /*0760*/  LDC.64 R2, c[0x0][0x380] ;  /* 0x0000e000ff027b82 */ /* 0x000e220000000a00 */
[----:B------:R-:W1:Y:S02]  /*0770*/  LDCU UR7, c[0x0][0x3a8] ;  /* 0x00007500ff0777ac */ /* 0x000e640008000800 */
[----:B-1----:R-:W-:-:S04]  /*0780*/  IMAD R7, R0, UR7, R7 ;  /* 0x0000000700077c24 */ /* 0x002fc8000f8e0207 */
[----:B0-----:R-:W-:-:S05]  /*0790*/  IMAD.WIDE R2, R7, 0x4, R2 ;  /* 0x0000000407027825 */ /* 0x001fca00078e0202 */
[----:B------:R-:W-:Y:S01]  /*07a0*/  STG.E desc[UR4][R2.64], R6 ;  /* 0x0000000602007986 */ /* 0x000fe2000c101904 */
[----:B------:R-:W-:Y:S05]  /*07b0*/  EXIT ;  /* 0x000000000000794d */ /* 0x000fea0003800000 */
        .weak           $__internal_1_$__cuda_sm20_div_rn_f64_full
        .type           $__internal_1_$__cuda_sm20_div_rn_f64_full,@function
        .size           $__internal_1_$__cuda_sm20_div_rn_f64_full,(.L_x_44 - $__internal_1_$__cuda_sm20_div_rn_f64_full)
$__internal_1_$__cuda_sm20_div_rn_f64_full:
[C---:B------:R-:W-:Y:S01]  /*07c0*/  FSETP.GEU.AND P0, PT, |R11|.reuse, 1.469367938527859385e-39, PT ;  /* 0x001000000b00780b */ /* 0x040fe20003f0e200 */
[--C-:B------:R-:W-:Y:S01]  /*07d0*/  IMAD.MOV.U32 R10, RZ, RZ, R4.reuse ;  /* 0x000000ffff0a7224 */ /* 0x100fe200078e0004 */
[C---:B------:R-:W-:Y:S01]  /*07e0*/  LOP3.LUT R12, R11.reuse, 0x800fffff, RZ, 0xc0, !PT ;  /* 0x800fffff0b0c7812 */ /* 0x040fe200078ec0ff */
[----:B------:R-:W-:Y:S01]  /*07f0*/  IMAD.MOV.U32 R9, RZ, RZ, R15 ;  /* 0x000000ffff097224 */ /* 0x000fe200078e000f */
[----:B------:R-:W-:Y:S01]  /*0800*/  LOP3.LUT R20, R11, 0x7ff00000, RZ, 0xc0, !PT ;  /* 0x7ff000000b147812 */ /* 0x000fe200078ec0ff */
[----:B------:R-:W-:Y:S01]  /*0810*/  IMAD.MOV.U32 R16, RZ, RZ, 0x1 ;  /* 0x00000001ff107424 */ /* 0x000fe200078e00ff */
[----:B------:R-:W-:Y:S01]  /*0820*/  LOP3.LUT R13, R12, 0x3ff00000, RZ, 0xfc, !PT ;  /* 0x3ff000000c0d7812 */ /* 0x000fe200078efcff */
[----:B------:R-:W-:Y:S01]  /*0830*/  IMAD.MOV.U32 R12, RZ, RZ, R4 ;  /* 0x000000ffff0c7224 */ /* 0x000fe200078e0004 */
[C---:B------:R-:W-:Y:S01]  /*0840*/  FSETP.GEU.AND P2, PT, |R9|.reuse, 1.469367938527859385e-39, PT ;  /* 0x001000000900780b */ /* 0x040fe20003f4e200 */
[----:B------:R-:W-:Y:S01]  /*0850*/  IMAD.MOV.U32 R8, RZ, RZ, R14 ;  /* 0x000000ffff087224 */ /* 0x000fe200078e000e */
[----:B------:R-:W-:Y:S01]  /*0860*/  LOP3.LUT R15, R9, 0x7ff00000, RZ, 0xc0, !PT ;  /* 0x7ff00000090f7812 */ /* 0x000fe200078ec0ff */
[----:B------:R-:W-:Y:S02]  /*0870*/  BSSY.RECONVERGENT B1, `(.L_x_25) ;  /* 0x0000050000017945 */ /* 0x000fe40003800200 */
[----:B------:R-:W-:Y:S01]  /*0880*/  @!P0 DMUL R12, R10, 8.98846567431157953865e+307 ;  /* 0x7fe000000a0c8828 */ /* 0x000fe20000000000 */
[----:B------:R-:W-:-:S05]  /*0890*/  ISETP.GE.U32.AND P1, PT, R15, R20, PT ;  /* 0x000000140f00720c */ /* 0x000fca0003f26070 */
[----:B------:R-:W0:Y:S02]  /*08a0*/  MUFU.RCP64H R17, R13 ;  /* 0x0000000d00117308 */ /* 0x000e240000001800 */
[----:B------:R-:W-:-:S04]  /*08b0*/  @!P2 LOP3.LUT R14, R11, 0x7ff00000, RZ, 0xc0, !PT ;  /* 0x7ff000000b0ea812 */ /* 0x000fc800078ec0ff */
[----:B------:R-:W-:Y:S01]  /*08c0*/  @!P2 ISETP.GE.U32.AND P3, PT, R15, R14, PT ;  /* 0x0000000e0f00a20c */ /* 0x000fe20003f66070 */
[----:B------:R-:W-:-:S05]  /*08d0*/  IMAD.MOV.U32 R14, RZ, RZ, 0x1ca00000 ;  /* 0x1ca00000ff0e7424 */ /* 0x000fca00078e00ff */
[----:B------:R-:W-:-:S04]  /*08e0*/  @!P2 SEL R19, R14, 0x63400000, !P3 ;  /* 0x634000000e13a807 */ /* 0x000fc80005800000 */
[----:B------:R-:W-:Y:S01]  /*08f0*/  @!P2 LOP3.LUT R22, R19, 0x80000000, R9, 0xf8, !PT ;  /* 0x800000001316a812 */ /* 0x000fe200078ef809 */
[----:B0-----:R-:W-:-:S03]  /*0900*/  DFMA R4, R16, -R12, 1 ;  /* 0x3ff000001004742b */ /* 0x001fc6000000080c */
[----:B------:R-:W-:Y:S01]  /*0910*/  @!P2 LOP3.LUT R23, R22, 0x100000, RZ, 0xfc, !PT ;  /* 0x001000001617a812 */ /* 0x000fe200078efcff */
[----:B------:R-:W-:-:S04]  /*0920*/  @!P2 IMAD.MOV.U32 R22, RZ, RZ, RZ ;  /* 0x000000ffff16a224 */ /* 0x000fc800078e00ff */
[----:B------:R-:W-:-:S08]  /*0930*/  DFMA R4, R4, R4, R4 ;  /* 0x000000040404722b */ /* 0x000fd00000000004 */
[----:B------:R-:W-:Y:S01]  /*0940*/  DFMA R16, R16, R4, R16 ;  /* 0x000000041010722b */ /* 0x000fe20000000010 */
[----:B------:R-:W-:Y:S01]  /*0950*/  SEL R5, R14, 0x63400000, !P1 ;  /* 0x634000000e057807 */ /* 0x000fe20004800000 */
[----:B------:R-:W-:-:S03]  /*0960*/  IMAD.MOV.U32 R4, RZ, RZ, R8 ;  /* 0x000000ffff047224 */ /* 0x000fc600078e0008 */
[----:B------:R-:W-:-:S03]  /*0970*/  LOP3.LUT R5, R5, 0x800fffff, R9, 0xf8, !PT ;  /* 0x800fffff05057812 */ /* 0x000fc600078ef809 */
[----:B------:R-:W-:-:S03]  /*0980*/  DFMA R18, R16, -R12, 1 ;  /* 0x3ff000001012742b */ /* 0x000fc6000000080c */
[----:B------:R-:W-:Y:S01]  /*0990*/  @!P2 DFMA R4, R4, 2, -R22 ;  /* 0x400000000404a82b */ /* 0x000fe20000000816 */
[----:B------:R-:W-:-:S04]  /*09a0*/  IMAD.MOV.U32 R22, RZ, RZ, R15 ;  /* 0x000000ffff167224 */ /* 0x000fc800078e000f */
[----:B------:R-:W-:Y:S01]  /*09b0*/  DFMA R16, R16, R18, R16 ;  /* 0x000000121010722b */ /* 0x000fe20000000010 */
[----:B------:R-:W-:Y:S01]  /*09c0*/  IMAD.MOV.U32 R23, RZ, RZ, R20 ;  /* 0x000000ffff177224 */ /* 0x000fe200078e0014 */
[----:B------:R-:W-:-:S03]  /*09d0*/  @!P0 LOP3.LUT R23, R13, 0x7ff00000, RZ, 0xc0, !PT ;  /* 0x7ff000000d178812 */ /* 0x000fc600078ec0ff */
[----:B------:R-:W-:Y:S02]  /*09e0*/  @!P2 LOP3.LUT R22, R5, 0x7ff00000, RZ, 0xc0, !PT ;  /* 0x7ff000000516a812 */ /* 0x000fe400078ec0ff */
[----:B------:R-:W-:Y:S01]  /*09f0*/  VIADD R25, R23, 0xffffffff ;  /* 0xffffffff17197836 */ /* 0x000fe20000000000 */
[----:B------:R-:W-:Y:S02]  /*0a00*/  DMUL R18, R16, R4 ;  /* 0x0000000410127228 */ /* 0x000fe40000000000 */
[----:B------:R-:W-:-:S05]  /*0a10*/  VIADD R24, R22, 0xffffffff ;  /* 0xffffffff16187836 */ /* 0x000fca0000000000 */
[----:B------:R-:W-:Y:S01]  /*0a20*/  ISETP.GT.U32.AND P0, PT, R24, 0x7feffffe, PT ;  /* 0x7feffffe1800780c */ /* 0x000fe20003f04070 */
[----:B------:R-:W-:-:S03]  /*0a30*/  DFMA R20, R18, -R12, R4 ;  /* 0x8000000c1214722b */ /* 0x000fc60000000004 */
[----:B------:R-:W-:-:S05]  /*0a40*/  ISETP.GT.U32.OR P0, PT, R25, 0x7feffffe, P0 ;  /* 0x7feffffe1900780c */ /* 0x000fca0000704470 */
[----:B------:R-:W-:-:S08]  /*0a50*/  DFMA R16, R16, R20, R18 ;  /* 0x000000141010722b */ /* 0x000fd00000000012 */
[----:B------:R-:W-:Y:S05]  /*0a60*/  @P0 BRA `(.L_x_26) ;  /* 0x00000000006c0947 */ /* 0x000fea0003800000 */
[----:B------:R-:W-:-:S04]  /*0a70*/  LOP3.LUT R18, R11, 0x7ff00000, RZ, 0xc0, !PT ;  /* 0x7ff000000b127812 */ /* 0x000fc800078ec0ff */
[CC--:B------:R-:W-:Y:S02]  /*0a80*/  VIADDMNMX R8, R15.reuse, -R18.reuse, 0xb9600000, !PT ;  /* 0xb96000000f087446 */ /* 0x0c0fe40007800912 */
[----:B------:R-:W-:Y:S02]  /*0a90*/  ISETP.GE.U32.AND P0, PT, R15, R18, PT ;  /* 0x000000120f00720c */ /* 0x000fe40003f06070 */
[----:B------:R-:W-:Y:S02]  /*0aa0*/  VIMNMX R8, PT, PT, R8, 0x46a00000, PT ;  /* 0x46a0000008087848 */ /* 0x000fe40003fe0100 */
[----:B------:R-:W-:-:S05]  /*0ab0*/  SEL R9, R14, 0x63400000, !P0 ;  /* 0x634000000e097807 */ /* 0x000fca0004000000 */
[----:B------:R-:W-:Y:S02]  /*0ac0*/  IMAD.IADD R18, R8, 0x1, -R9 ;  /* 0x0000000108127824 */ /* 0x000fe400078e0a09 */
[----:B------:R-:W-:Y:S02]  /*0ad0*/  IMAD.MOV.U32 R8, RZ, RZ, RZ ;  /* 0x000000ffff087224 */ /* 0x000fe400078e00ff */
[----:B------:R-:W-:-:S06]  /*0ae0*/  VIADD R9, R18, 0x7fe00000 ;  /* 0x7fe0000012097836 */ /* 0x000fcc0000000000 */
[----:B------:R-:W-:-:S10]  /*0af0*/  DMUL R14, R16, R8 ;  /* 0x00000008100e7228 */ /* 0x000fd40000000000 */
[----:B------:R-:W-:-:S13]  /*0b00*/  FSETP.GTU.AND P0, PT, |R15|, 1.469367938527859385e-39, PT ;  /* 0x001000000f00780b */ /* 0x000fda0003f0c200 */
[----:B------:R-:W-:Y:S05]  /*0b10*/  @P0 BRA `(.L_x_27) ;  /* 0x0000000000940947 */ /* 0x000fea0003800000 */
[----:B------:R-:W-:Y:S01]  /*0b20*/  DFMA R4, R16, -R12, R4 ;  /* 0x8000000c1004722b */ /* 0x000fe20000000004 */
[----:B------:R-:W-:-:S09]  /*0b30*/  IMAD.MOV.U32 R8, RZ, RZ, RZ ;  /* 0x000000ffff087224 */ /* 0x000fd200078e00ff */
[C---:B------:R-:W-:Y:S02]  /*0b40*/  FSETP.NEU.AND P0, PT, R5.reuse, RZ, PT ;  /* 0x000000ff0500720b */ /* 0x040fe40003f0d000 */
[----:B------:R-:W-:-:S04]  /*0b50*/  LOP3.LUT R11, R5, 0x80000000, R11, 0x48, !PT ;  /* 0x80000000050b7812 */ /* 0x000fc800078e480b */
[----:B------:R-:W-:-:S07]  /*0b60*/  LOP3.LUT R9, R11, R9, RZ, 0xfc, !PT ;  /* 0x000000090b097212 */ /* 0x000fce00078efcff */
[----:B------:R-:W-:Y:S05]  /*0b70*/  @!P0 BRA `(.L_x_27) ;  /* 0x00000000007c8947 */ /* 0x000fea0003800000 */
[----:B------:R-:W-:Y:S01]  /*0b80*/  IMAD.MOV R5, RZ, RZ, -R18 ;  /* 0x000000ffff057224 */ /* 0x000fe200078e0a12 */
[----:B------:R-:W-:Y:S01]  /*0b90*/  DMUL.RP R8, R16, R8 ;  /* 0x0000000810087228 */ /* 0x000fe20000008000 */
[----:B------:R-:W-:-:S06]  /*0ba0*/  IMAD.MOV.U32 R4, RZ, RZ, RZ ;  /* 0x000000ffff047224 */ /* 0x000fcc00078e00ff */
[----:B------:R-:W-:-:S03]  /*0bb0*/  DFMA R4, R14, -R4, R16 ;  /* 0x800000040e04722b */ /* 0x000fc60000000010 */
[----:B------:R-:W-:-:S03]  /*0bc0*/  LOP3.LUT R11, R9, R11, RZ, 0x3c, !PT ;  /* 0x0000000b090b7212 */ /* 0x000fc600078e3cff */
[----:B------:R-:W-:-:S04]  /*0bd0*/  IADD3 R4, PT, PT, -R18, -0x43300000, RZ ;  /* 0xbcd0000012047810 */ /* 0x000fc80007ffe1ff */
[----:B------:R-:W-:-:S04]  /*0be0*/  FSETP.NEU.AND P0, PT, |R5|, R4, PT ;  /* 0x000000040500720b */ /* 0x000fc80003f0d200 */
[----:B------:R-:W-:Y:S02]  /*0bf0*/  FSEL R14, R8, R14, !P0 ;  /* 0x0000000e080e7208 */ /* 0x000fe40004000000 */
[----:B------:R-:W-:Y:S01]  /*0c00*/  FSEL R15, R11, R15, !P0 ;  /* 0x0000000f0b0f7208 */ /* 0x000fe20004000000 */
[----:B------:R-:W-:Y:S06]  /*0c10*/  BRA `(.L_x_27) ;  /* 0x0000000000547947 */ /* 0x000fec0003800000 */
.L_x_26:
[----:B------:R-:W-:-:S14]  /*0c20*/  DSETP.NAN.AND P0, PT, R8, R8, PT ;  /* 0x000000080800722a */ /* 0x000fdc0003f08000 */
[----:B------:R-:W-:Y:S05]  /*0c30*/  @P0 BRA `(.L_x_28) ;  /* 0x0000000000440947 */ /* 0x000fea0003800000 */
[----:B------:R-:W-:-:S14]  /*0c40*/  DSETP.NAN.AND P0, PT, R10, R10, PT ;  /* 0x0000000a0a00722a */ /* 0x000fdc0003f08000 */
[----:B------:R-:W-:Y:S05]  /*0c50*/  @P0 BRA `(.L_x_29) ;  /* 0x0000000000300947 */ /* 0x000fea0003800000 */
[----:B------:R-:W-:Y:S01]  /*0c60*/  ISETP.NE.AND P0, PT, R22, R23, PT ;  /* 0x000000171600720c */ /* 0x000fe20003f05270 */
[----:B------:R-:W-:Y:S02]  /*0c70*/  IMAD.MOV.U32 R14, RZ, RZ, 0x0 ;  /* 0x00000000ff0e7424 */ /* 0x000fe400078e00ff */
[----:B------:R-:W-:-:S10]  /*0c80*/  IMAD.MOV.U32 R15, RZ, RZ, -0x80000 ;  /* 0xfff80000ff0f7424 */ /* 0x000fd400078e00ff */
[----:B------:R-:W-:Y:S05]  /*0c90*/  @!P0 BRA `(.L_x_27) ;  /* 0x0000000000348947 */ /* 0x000fea0003800000 */
[----:B------:R-:W-:Y:S02]  /*0ca0*/  ISETP.NE.AND P0, PT, R22, 0x7ff00000, PT ;  /* 0x7ff000001600780c */ /* 0x000fe40003f05270 */
[----:B------:R-:W-:Y:S02]  /*0cb0*/  LOP3.LUT R15, R9, 0x80000000, R11, 0x48, !PT ;  /* 0x80000000090f7812 */ /* 0x000fe400078e480b */
[----:B------:R-:W-:-:S13]  /*0cc0*/  ISETP.EQ.OR P0, PT, R23, RZ, !P0 ;  /* 0x000000ff1700720c */ /* 0x000fda0004702670 */
[----:B------:R-:W-:Y:S01]  /*0cd0*/  @P0 LOP3.LUT R4, R15, 0x7ff00000, RZ, 0xfc, !PT ;  /* 0x7ff000000f040812 */ /* 0x000fe200078efcff */
[----:B------:R-:W-:Y:S02]  /*0ce0*/  @!P0 IMAD.MOV.U32 R14, RZ, RZ, RZ ;  /* 0x000000ffff0e8224 */ /* 0x000fe400078e00ff */
[----:B------:R-:W-:Y:S02]  /*0cf0*/  @P0 IMAD.MOV.U32 R14, RZ, RZ, RZ ;  /* 0x000000ffff0e0224 */ /* 0x000fe400078e00ff */
[----:B------:R-:W-:Y:S01]  /*0d00*/  @P0 IMAD.MOV.U32 R15, RZ, RZ, R4 ;  /* 0x000000ffff0f0224 */ /* 0x000fe200078e0004 */
[----:B------:R-:W-:Y:S06]  /*0d10*/  BRA `(.L_x_27) ;  /* 0x0000000000147947 */ /* 0x000fec0003800000 */
.L_x_29:
[----:B------:R-:W-:Y:S01]  /*0d20*/  LOP3.LUT R15, R11, 0x80000, RZ, 0xfc, !PT ;  /* 0x000800000b0f7812 */ /* 0x000fe200078efcff */
[----:B------:R-:W-:Y:S01]  /*0d30*/  IMAD.MOV.U32 R14, RZ, RZ, R10 ;  /* 0x000000ffff0e7224 */ /* 0x000fe200078e000a */
[----:B------:R-:W-:Y:S06]  /*0d40*/  BRA `(.L_x_27) ;  /* 0x0000000000087947 */ /* 0x000fec0003800000 */
.L_x_28:
[----:B------:R-:W-:Y:S01]  /*0d50*/  LOP3.LUT R15, R9, 0x80000, RZ, 0xfc, !PT ;  /* 0x00080000090f7812 */ /* 0x000fe200078efcff */
[----:B------:R-:W-:-:S07]  /*0d60*/  IMAD.MOV.U32 R14, RZ, RZ, R8 ;  /* 0x000000ffff0e7224 */ /* 0x000fce00078e0008 */
.L_x_27:
[----:B------:R-:W-:Y:S05]  /*0d70*/  BSYNC.RECONVERGENT B1 ;  /* 0x0000000000017941 */ /* 0x000fea0003800200 */
.L_x_25:
[----:B------:R-:W-:Y:S02]  /*0d80*/  IMAD.MOV.U32 R4, RZ, RZ, R6 ;  /* 0x000000ffff047224 */ /* 0x000fe400078e0006 */
[----:B------:R-:W-:-:S04]  /*0d90*/  IMAD.MOV.U32 R5, RZ, RZ, 0x0 ;  /* 0x00000000ff057424 */ /* 0x000fc800078e00ff */
[----:B------:R-:W-:Y:S05]  /*0da0*/  RET.REL.NODEC R4 `(_Z27mandelbrot_kernel_optimizedPiddddiii) ;  /* 0xfffffff004947950 */ /* 0x000fea0003c3ffff */
.L_x_30:
        /* <DEDUP_REMOVED lines=13> */
.L_x_44:


//--------------------- .text._Z17mandelbrot_kernelPiddddiii --------------------------
	.section	.text._Z17mandelbrot_kernelPiddddiii,"ax",@progbits
	.align	128
        .global         _Z17mandelbrot_kernelPiddddiii
        .type           _Z17mandelbrot_kernelPiddddiii,@function
        .size           _Z17mandelbrot_kernelPiddddiii,(.L_x_45 - _Z17mandelbrot_kernelPiddddiii)
        .other          _Z17mandelbrot_kernelPiddddiii,@"STO_CUDA_ENTRY STV_DEFAULT"
_Z17mandelbrot_kernelPiddddiii:
.text._Z17mandelbrot_kernelPiddddiii:
        /* <DEDUP_REMOVED lines=39> */
[----:B------:R-:W-:Y:S05]  /*0270*/  CALL.REL.NOINC `($__internal_2_$__cuda_sm20_div_rn_f64_full) ;  /* 0x0000000400107944 */ /* 0x000fea0003c00000 */
[----:B------:R-:W-:Y:S02]  /*0280*/  IMAD.MOV.U32 R2, RZ, RZ, R14 ;  /* 0x000000ffff027224 */ /* 0x000fe400078e000e */
[----:B------:R-:W-:-:S07]  /*0290*/  IMAD.MOV.U32 R3, RZ, RZ, R15 ;  /* 0x000000ffff037224 */ /* 0x000fce00078e000f */
.L_x_32:
[----:B------:R-:W-:Y:S05]  /*02a0*/  BSYNC.RECONVERGENT B0 ;  /* 0x0000000000007941 */ /* 0x000fea0003800200 */
.L_x_31:
        /* <DEDUP_REMOVED lines=30> */
[----:B------:R-:W-:Y:S05]  /*0490*/  CALL.REL.NOINC `($__internal_2_$__cuda_sm20_div_rn_f64_full) ;  /* 0x0000000000887944 */ /* 0x000fea0003c00000 */
[----:B------:R-:W-:Y:S02]  /*04a0*/  IMAD.MOV.U32 R4, RZ, RZ, R14 ;  /* 0x000000ffff047224 */ /* 0x000fe400078e000e */
[----:B------:R-:W-:-:S07]  /*04b0*/  IMAD.MOV.U32 R5, RZ, RZ, R15 ;  /* 0x000000ffff057224 */ /* 0x000fce00078e000f */
.L_x_34:
[----:B------:R-:W-:Y:S05]  /*04c0*/  BSYNC.RECONVERGENT B0 ;  /* 0x0000000000007941 */ /* 0x000fea0003800200 */
.L_x_33:
[----:B------:R-:W0:Y:S01]  /*04d0*/  LDCU UR6, c[0x0][0x3b0] ;  /* 0x00007600ff0677ac */ /* 0x000e220008000800 */
[----:B------:R-:W1:Y:S01]  /*04e0*/  LDC.64 R8, c[0x0][0x380] ;  /* 0x0000e000ff087b82 */ /* 0x000e620000000a00 */
[----:B------:R-:W-:Y:S01]  /*04f0*/  IMAD.MOV.U32 R6, RZ, RZ, RZ ;  /* 0x000000ffff067224 */ /* 0x000fe200078e00ff */
[----:B------:R-:W2:Y:S01]  /*0500*/  LDCU.64 UR4, c[0x0][0x3a0] ;  /* 0x00007400ff0477ac */ /* 0x000ea20008000a00 */
[----:B0-----:R-:W-:Y:S01]  /*0510*/  UISETP.GE.AND UP0, UPT, UR6, 0x1, UPT ;  /* 0x000000010600788c */ /* 0x001fe2000bf06270 */
[----:B--2---:R-:W-:-:S08]  /*0520*/  DADD R16, -R4, UR4 ;  /* 0x0000000404107e29 */ /* 0x004fd00008000100 */
[----:B------:R-:W-:Y:S05]  /*0530*/  BRA.U !UP0, `(.L_x_35) ;  /* 0x0000000108487547 */ /* 0x000fea000b800000 */
[----:B------:R-:W-:Y:S01]  /*0540*/  BSSY.RECONVERGENT B0, `(.L_x_35) ;  /* 0x0000011000007945 */ /* 0x000fe20003800200 */
[----:B------:R-:W-:Y:S01]  /*0550*/  IMAD.MOV.U32 R6, RZ, RZ, RZ ;  /* 0x000000ffff067224 */ /* 0x000fe200078e00ff */
[----:B------:R-:W-:Y:S02]  /*0560*/  CS2R R4, SRZ ;  /* 0x0000000000047805 */ /* 0x000fe4000001ff00 */
[----:B------:R-:W-:Y:S02]  /*0570*/  CS2R R10, SRZ ;  /* 0x00000000000a7805 */ /* 0x000fe4000001ff00 */
[----:B------:R-:W-:Y:S02]  /*0580*/  CS2R R12, SRZ ;  /* 0x00000000000c7805 */ /* 0x000fe4000001ff00 */
[----:B------:R-:W-:-:S07]  /*0590*/  CS2R R14, SRZ ;  /* 0x00000000000e7805 */ /* 0x000fce000001ff00 */
.L_x_36:
[----:B------:R-:W-:Y:S01]  /*05a0*/  DADD R4, R10, -R4 ;  /* 0x000000000a047229 */ /* 0x000fe20000000804 */
[----:B------:R-:W-:Y:S01]  /*05b0*/  VIADD R6, R6, 0x1 ;  /* 0x0000000106067836 */ /* 0x000fe20000000000 */
[----:B------:R-:W-:-:S04]  /*05c0*/  DADD R10, R14, R14 ;  /* 0x000000000e0a7229 */ /* 0x000fc8000000000e */
[----:B------:R-:W-:Y:S02]  /*05d0*/  ISETP.GE.AND P0, PT, R6, UR6, PT ;  /* 0x0000000606007c0c */ /* 0x000fe4000bf06270 */
[----:B------:R-:W-:Y:S02]  /*05e0*/  DADD R14, R2, R4 ;  /* 0x00000000020e7229 */ /* 0x000fe40000000004 */
[----:B------:R-:W-:-:S06]  /*05f0*/  DFMA R12, R10, R12, R16 ;  /* 0x0000000c0a0c722b */ /* 0x000fcc0000000010 */
[----:B------:R-:W-:Y:S02]  /*0600*/  DMUL R10, R14, R14 ;  /* 0x0000000e0e0a7228 */ /* 0x000fe40000000000 */
[----:B------:R-:W-:-:S08]  /*0610*/  DMUL R4, R12, R12 ;  /* 0x0000000c0c047228 */ /* 0x000fd00000000000 */
[----:B------:R-:W-:-:S08]  /*0620*/  DADD R18, R10, R4 ;  /* 0x000000000a127229 */ /* 0x000fd00000000004 */
[----:B------:R-:W-:-:S14]  /*0630*/  DSETP.LE.AND P1, PT, R18, 4, PT ;  /* 0x401000001200742a */ /* 0x000fdc0003f23000 */
[----:B------:R-:W-:Y:S05]  /*0640*/  @!P0 BRA P1, `(.L_x_36) ;  /* 0xfffffffc00d48947 */ /* 0x000fea000083ffff */
[----:B------:R-:W-:Y:S05]  /*0650*/  BSYNC.RECONVERGENT B0 ;  /* 0x0000000000007941 */ /* 0x000fea0003800200 */
.L_x_35:
[----:B------:R-:W0:Y:S01]  /*0660*/  LDCU UR7, c[0x0][0x3a8] ;  /* 0x00007500ff0777ac */ /* 0x000e220008000800 */
[----:B------:R-:W2:Y:S01]  /*0670*/  LDCU.64 UR4, c[0x0][0x358] ;  /* 0x00006b00ff0477ac */ /* 0x000ea20008000a00 */
[----:B0-----:R-:W-:-:S04]  /*0680*/  IMAD R7, R7, UR7, R0 ;  /* 0x0000000707077c24 */ /* 0x001fc8000f8e0200 */
[----:B-1----:R-:W-:-:S05]  /*0690*/  IMAD.WIDE R8, R7, 0x4, R8 ;  /* 0x0000000407087825 */ /* 0x002fca00078e0208 */
[----:B--2---:R-:W-:Y:S01]  /*06a0*/  STG.E desc[UR4][R8.64], R6 ;  /* 0x0000000608007986 */ /* 0x004fe2000c101904 */
[----:B------:R-:W-:Y:S05]  /*06b0*/  EXIT ;  /* 0x000000000000794d */ /* 0x000fea0003800000 */
        .weak           $__internal_2_$__cuda_sm20_div_rn_f64_full
        .type           $__internal_2_$__cuda_sm20_div_rn_f64_full,@function
        .size           $__internal_2_$__cuda_sm20_div_rn_f64_full,(.L_x_45 - $__internal_2_$__cuda_sm20_div_rn_f64_full)
$__internal_2_$__cuda_sm20_div_rn_f64_full:
        /* <DEDUP_REMOVED lines=70> */
.L_x_38:
        /* <DEDUP_REMOVED lines=16> */
.L_x_41:
[----:B------:R-:W-:Y:S01]  /*0c20*/  LOP3.LUT R15, R11, 0x80000, RZ, 0xfc, !PT ;  /* 0x000800000b0f7812 */ /* 0x000fe200078efcff */
[----:B------:R-:W-:Y:S01]  /*0c30*/  IMAD.MOV.U32 R14, RZ, RZ, R10 ;  /* 0x000000ffff0e7224 */ /* 0x000fe200078e000a */
[----:B------:R-:W-:Y:S06]  /*0c40*/  BRA `(.L_x_39) ;  /* 0x0000000000087947 */ /* 0x000fec0003800000 */
.L_x_40:
[----:B------:R-:W-:Y:S01]  /*0c50*/  LOP3.LUT R15, R9, 0x80000, RZ, 0xfc, !PT ;  /* 0x00080000090f7812 */ /* 0x000fe200078efcff */
[----:B------:R-:W-:-:S07]  /*0c60*/  IMAD.MOV.U32 R14, RZ, RZ, R8 ;  /* 0x000000ffff0e7224 */ /* 0x000fce00078e0008 */
.L_x_39:
[----:B------:R-:W-:Y:S05]  /*0c70*/  BSYNC.RECONVERGENT B1 ;  /* 0x0000000000017941 */ /* 0x000fea0003800200 */
.L_x_37:
[----:B------:R-:W-:Y:S02]  /*0c80*/  IMAD.MOV.U32 R4, RZ, RZ, R6 ;  /* 0x000000ffff047224 */ /* 0x000fe400078e0006 */
[----:B------:R-:W-:-:S04]  /*0c90*/  IMAD.MOV.U32 R5, RZ, RZ, 0x0 ;  /* 0x00000000ff057424 */ /* 0x000fc800078e00ff */
[----:B------:R-:W-:Y:S05]  /*0ca0*/  RET.REL.NODEC R4 `(_Z17mandelbrot_kernelPiddddiii) ;  /* 0xfffffff004d47950 */ /* 0x000fea0003c3ffff */
.L_x_42:
        /* <DEDUP_REMOVED lines=13> */
.L_x_45:


//--------------------- .nv.shared.reserved.0     --------------------------
	.section	.nv.shared.reserved.0,"aw",@nobits
	.weak		__nv_reservedSMEM_offset_0_alias
	.size		__nv_reservedSMEM_offset_0_alias, 0, 64
	.other		__nv_reservedSMEM_offset_0_alias,@"STO_CUDA_RESERVED_SHARED STV_DEFAULT"
__nv_reservedSMEM_offset_0_alias:
	.zero		0
	.zero		64


//--------------------- .nv.constant0._Z23mandelbrot_kernel_floatPiffffiii --------------------------
	.section	.nv.constant0._Z23mandelbrot_kernel_floatPiffffiii,"a",@progbits
	.sectionflags	@""
	.align	4
.nv.constant0._Z23mandelbrot_kernel_floatPiffffiii:
	.zero		932


//--------------------- .nv.constant0._Z27mandelbrot_kernel_optimizedPiddddiii --------------------------
	.section	.nv.constant0._Z27mandelbrot_kernel_optimizedPiddddiii,"a",@progbits
	.sectionflags	@""
	.align	4
.nv.constant0._Z27mandelbrot_kernel_optimizedPiddddiii:
	.zero		948


//--------------------- .nv.constant0._Z17mandelbrot_kernelPiddddiii --------------------------
	.section	.nv.constant0._Z17mandelbrot_kernelPiddddiii,"a",@progbits
	.sectionflags	@""
	.align	4
.nv.constant0._Z17mandelbrot_kernelPiddddiii:
	.zero		948


//--------------------- SYMBOLS --------------------------

	.type		.nv.reservedSmem.offset0,@object
	.size		.nv.reservedSmem.offset0,0x4
